//
// Generated by NVIDIA NVVM Compiler
//
// Compiler Build ID: CL-36424714
// Cuda compilation tools, release 13.0, V13.0.88
// Based on NVVM 20.0.0
//

.version 9.0
.target sm_100
.address_size 64

	// .globl	default_function_kernel_1

.visible .entry default_function_kernel_1(
	.param .u64 .ptr .align 1 default_function_kernel_1_param_0,
	.param .u64 .ptr .align 1 default_function_kernel_1_param_1
)
.maxntid 1024
{
	.reg .pred 	%p<2>;
	.reg .b32 	%r<33>;
	.reg .b32 	%f<37>;
	.reg .b64 	%rd<21>;

	ld.param.u64 	%rd3, [default_function_kernel_1_param_0];
	ld.param.u64 	%rd4, [default_function_kernel_1_param_1];
	cvta.to.global.u64 	%rd1, %rd3;
	cvta.to.global.u64 	%rd2, %rd4;
	mov.u32 	%r6, %ctaid.x;
	shl.b32 	%r7, %r6, 10;
	mov.u32 	%r8, %tid.x;
	or.b32  	%r1, %r7, %r8;
	shr.u32 	%r2, %r6, 3;
	mov.b32 	%r32, 0;
$L__BB0_1:
	shl.b32 	%r9, %r32, 18;
	add.s32 	%r10, %r1, %r9;
	mul.wide.u32 	%rd5, %r10, 4;
	add.s64 	%rd6, %rd2, %rd5;
	shl.b32 	%r11, %r32, 5;
	add.s32 	%r12, %r11, %r2;
	mul.hi.u32 	%r13, %r12, 1431655766;
	mul.hi.u32 	%r14, %r10, 715827883;
	shr.u32 	%r15, %r14, 12;
	mul.lo.s32 	%r16, %r15, 24576;
	sub.s32 	%r17, %r10, %r16;
	mad.lo.s32 	%r18, %r13, 24960, %r17;
	mul.wide.u32 	%rd7, %r18, 4;
	add.s64 	%rd8, %rd1, %rd7;
	ld.global.nc.f32 	%f1, [%rd8];
	max.f32 	%f2, %f1, 0fFF7FFFFD;
	ld.global.nc.f32 	%f3, [%rd8+768];
	max.f32 	%f4, %f2, %f3;
	ld.global.nc.f32 	%f5, [%rd8+1536];
	max.f32 	%f6, %f4, %f5;
	add.s32 	%r19, %r18, 24960;
	mul.wide.u32 	%rd9, %r19, 4;
	add.s64 	%rd10, %rd1, %rd9;
	ld.global.nc.f32 	%f7, [%rd10];
	max.f32 	%f8, %f6, %f7;
	ld.global.nc.f32 	%f9, [%rd10+768];
	max.f32 	%f10, %f8, %f9;
	ld.global.nc.f32 	%f11, [%rd10+1536];
	max.f32 	%f12, %f10, %f11;
	add.s32 	%r20, %r18, 49920;
	mul.wide.u32 	%rd11, %r20, 4;
	add.s64 	%rd12, %rd1, %rd11;
	ld.global.nc.f32 	%f13, [%rd12];
	max.f32 	%f14, %f12, %f13;
	ld.global.nc.f32 	%f15, [%rd12+768];
	max.f32 	%f16, %f14, %f15;
	ld.global.nc.f32 	%f17, [%rd12+1536];
	max.f32 	%f18, %f16, %f17;
	st.global.f32 	[%rd6], %f18;
	add.s32 	%r21, %r10, 262144;
	mul.wide.u32 	%rd13, %r21, 4;
	add.s64 	%rd14, %rd2, %rd13;
	add.s32 	%r22, %r12, 32;
	mul.hi.u32 	%r23, %r22, -1431655765;
	shr.u32 	%r24, %r23, 1;
	mul.hi.u32 	%r25, %r21, -1431655765;
	shr.u32 	%r26, %r25, 14;
	mul.lo.s32 	%r27, %r26, 24576;
	sub.s32 	%r28, %r21, %r27;
	mad.lo.s32 	%r29, %r24, 24960, %r28;
	mul.wide.u32 	%rd15, %r29, 4;
	add.s64 	%rd16, %rd1, %rd15;
	ld.global.nc.f32 	%f19, [%rd16];
	max.f32 	%f20, %f19, 0fFF7FFFFD;
	ld.global.nc.f32 	%f21, [%rd16+768];
	max.f32 	%f22, %f20, %f21;
	ld.global.nc.f32 	%f23, [%rd16+1536];
	max.f32 	%f24, %f22, %f23;
	add.s32 	%r30, %r29, 24960;
	mul.wide.u32 	%rd17, %r30, 4;
	add.s64 	%rd18, %rd1, %rd17;
	ld.global.nc.f32 	%f25, [%rd18];
	max.f32 	%f26, %f24, %f25;
	ld.global.nc.f32 	%f27, [%rd18+768];
	max.f32 	%f28, %f26, %f27;
	ld.global.nc.f32 	%f29, [%rd18+1536];
	max.f32 	%f30, %f28, %f29;
	add.s32 	%r31, %r29, 49920;
	mul.wide.u32 	%rd19, %r31, 4;
	add.s64 	%rd20, %rd1, %rd19;
	ld.global.nc.f32 	%f31, [%rd20];
	max.f32 	%f32, %f30, %f31;
	ld.global.nc.f32 	%f33, [%rd20+768];
	max.f32 	%f34, %f32, %f33;
	ld.global.nc.f32 	%f35, [%rd20+1536];
	max.f32 	%f36, %f34, %f35;
	st.global.f32 	[%rd14], %f36;
	add.s32 	%r32, %r32, 2;
	setp.ne.s32 	%p1, %r32, 12;
	@%p1 bra 	$L__BB0_1;
	ret;

}
	// .globl	default_function_kernel_12
.visible .entry default_function_kernel_12(
	.param .u64 .ptr .align 1 default_function_kernel_12_param_0
)
.maxntid 1024
{
	.reg .b32 	%r<5>;
	.reg .b32 	%f<13>;
	.reg .b64 	%rd<5>;

	ld.param.u64 	%rd1, [default_function_kernel_12_param_0];
	mov.u32 	%r1, %ctaid.x;
	shl.b32 	%r2, %r1, 10;
	mov.u32 	%r3, %tid.x;
	or.b32  	%r4, %r2, %r3;
	cvta.to.global.u64 	%rd2, %rd1;
	mul.wide.u32 	%rd3, %r4, 4;
	add.s64 	%rd4, %rd2, %rd3;
	ld.global.f32 	%f1, [%rd4];
	max.f32 	%f2, %f1, 0f00000000;
	st.global.f32 	[%rd4], %f2;
	ld.global.f32 	%f3, [%rd4+1048576];
	max.f32 	%f4, %f3, 0f00000000;
	st.global.f32 	[%rd4+1048576], %f4;
	ld.global.f32 	%f5, [%rd4+2097152];
	max.f32 	%f6, %f5, 0f00000000;
	st.global.f32 	[%rd4+2097152], %f6;
	ld.global.f32 	%f7, [%rd4+3145728];
	max.f32 	%f8, %f7, 0f00000000;
	st.global.f32 	[%rd4+3145728], %f8;
	ld.global.f32 	%f9, [%rd4+4194304];
	max.f32 	%f10, %f9, 0f00000000;
	st.global.f32 	[%rd4+4194304], %f10;
	ld.global.f32 	%f11, [%rd4+5242880];
	max.f32 	%f12, %f11, 0f00000000;
	st.global.f32 	[%rd4+5242880], %f12;
	ret;

}
	// .globl	default_function_kernel_13
.visible .entry default_function_kernel_13(
	.param .u64 .ptr .align 1 default_function_kernel_13_param_0,
	.param .u64 .ptr .align 1 default_function_kernel_13_param_1
)
.maxntid 1024
{
	.reg .pred 	%p<30>;
	.reg .b16 	%rs<28>;
	.reg .b32 	%r<103>;
	.reg .b32 	%f<49>;
	.reg .b64 	%rd<24>;

	ld.param.u64 	%rd3, [default_function_kernel_13_param_0];
	ld.param.u64 	%rd4, [default_function_kernel_13_param_1];
	cvta.to.global.u64 	%rd5, %rd4;
	cvta.to.global.u64 	%rd1, %rd3;
	mov.u32 	%r12, %ctaid.x;
	shl.b32 	%r13, %r12, 3;
	mov.u32 	%r14, %tid.x;
	shr.u32 	%r15, %r14, 7;
	or.b32  	%r1, %r15, %r13;
	shl.b32 	%r16, %r12, 4;
	shr.u32 	%r17, %r14, 6;
	or.b32  	%r2, %r17, %r16;
	shl.b32 	%r18, %r12, 5;
	shr.u32 	%r19, %r14, 5;
	or.b32  	%r3, %r19, %r18;
	shl.b32 	%r20, %r12, 10;
	or.b32  	%r4, %r20, %r14;
	setp.gt.u32 	%p1, %r1, 12674;
	mul.wide.u32 	%rd6, %r4, 4;
	add.s64 	%rd2, %rd5, %rd6;
	mov.f32 	%f42, 0f00000000;
	@%p1 bra 	$L__BB2_5;
	add.s32 	%r21, %r2, -195;
	setp.gt.u32 	%p2, %r21, 24959;
	mul.hi.u32 	%r22, %r3, -1475706711;
	shr.u32 	%r23, %r22, 8;
	mul.lo.s32 	%r24, %r23, 390;
	sub.s32 	%r25, %r3, %r24;
	setp.lt.u32 	%p3, %r25, 3;
	or.pred  	%p4, %p2, %p3;
	@%p4 bra 	$L__BB2_4;
	mul.hi.u32 	%r27, %r4, -1475706711;
	shr.u32 	%r28, %r27, 13;
	mul.lo.s32 	%r29, %r28, 12480;
	sub.s32 	%r5, %r4, %r29;
	setp.gt.u32 	%p5, %r5, 12383;
	@%p5 bra 	$L__BB2_4;
	cvt.u16.u32 	%rs1, %r2;
	mul.hi.u16 	%rs2, %rs1, -22517;
	shr.u16 	%rs3, %rs2, 7;
	cvt.u32.u16 	%r30, %rs3;
	mul.wide.u32 	%rd7, %r30, 12288;
	cvt.u64.u32 	%rd8, %r5;
	add.s64 	%rd9, %rd7, %rd8;
	shl.b64 	%rd10, %rd9, 2;
	add.s64 	%rd11, %rd1, %rd10;
	ld.global.nc.f32 	%f42, [%rd11+-49536];
$L__BB2_4:
	st.global.f32 	[%rd2], %f42;
$L__BB2_5:
	setp.gt.u32 	%p6, %r1, 10626;
	mov.f32 	%f43, 0f00000000;
	@%p6 bra 	$L__BB2_11;
	setp.gt.u32 	%p7, %r2, 21058;
	@%p7 bra 	$L__BB2_10;
	add.s32 	%r31, %r3, 8192;
	mul.hi.u32 	%r32, %r31, -1475706711;
	shr.u32 	%r33, %r32, 8;
	mul.lo.s32 	%r34, %r33, 390;
	sub.s32 	%r35, %r31, %r34;
	setp.lt.u32 	%p8, %r35, 3;
	@%p8 bra 	$L__BB2_10;
	add.s32 	%r36, %r4, 262144;
	mul.hi.u32 	%r37, %r36, -1475706711;
	shr.u32 	%r38, %r37, 13;
	mul.lo.s32 	%r39, %r38, 12480;
	sub.s32 	%r6, %r36, %r39;
	setp.gt.u32 	%p9, %r6, 12383;
	@%p9 bra 	$L__BB2_10;
	cvt.u16.u32 	%rs4, %r2;
	add.s16 	%rs5, %rs4, 4096;
	mul.hi.u16 	%rs6, %rs5, -22517;
	shr.u16 	%rs7, %rs6, 7;
	mul.wide.u16 	%r40, %rs7, 12288;
	add.s32 	%r41, %r6, %r40;
	add.s32 	%r42, %r41, -12384;
	mul.wide.u32 	%rd12, %r42, 4;
	add.s64 	%rd13, %rd1, %rd12;
	ld.global.nc.f32 	%f43, [%rd13];
$L__BB2_10:
	st.global.f32 	[%rd2+1048576], %f43;
$L__BB2_11:
	setp.gt.u32 	%p10, %r1, 8578;
	mov.f32 	%f44, 0f00000000;
	@%p10 bra 	$L__BB2_17;
	setp.gt.u32 	%p11, %r2, 16962;
	@%p11 bra 	$L__BB2_16;
	add.s32 	%r43, %r3, 16384;
	mul.hi.u32 	%r44, %r43, -1475706711;
	shr.u32 	%r45, %r44, 8;
	mul.lo.s32 	%r46, %r45, 390;
	sub.s32 	%r47, %r43, %r46;
	setp.lt.u32 	%p12, %r47, 3;
	@%p12 bra 	$L__BB2_16;
	add.s32 	%r48, %r4, 524288;
	mul.hi.u32 	%r49, %r48, -1475706711;
	shr.u32 	%r50, %r49, 13;
	mul.lo.s32 	%r51, %r50, 12480;
	sub.s32 	%r7, %r48, %r51;
	setp.gt.u32 	%p13, %r7, 12383;
	@%p13 bra 	$L__BB2_16;
	cvt.u16.u32 	%rs8, %r2;
	add.s16 	%rs9, %rs8, 8192;
	mul.hi.u16 	%rs10, %rs9, -22517;
	shr.u16 	%rs11, %rs10, 7;
	mul.wide.u16 	%r52, %rs11, 12288;
	add.s32 	%r53, %r7, %r52;
	add.s32 	%r54, %r53, -12384;
	mul.wide.u32 	%rd14, %r54, 4;
	add.s64 	%rd15, %rd1, %rd14;
	ld.global.nc.f32 	%f44, [%rd15];
$L__BB2_16:
	st.global.f32 	[%rd2+2097152], %f44;
$L__BB2_17:
	setp.gt.u32 	%p14, %r1, 6530;
	mov.f32 	%f45, 0f00000000;
	@%p14 bra 	$L__BB2_23;
	setp.gt.u32 	%p15, %r2, 12866;
	@%p15 bra 	$L__BB2_22;
	add.s32 	%r55, %r3, 24576;
	mul.hi.u32 	%r56, %r55, -1475706711;
	shr.u32 	%r57, %r56, 8;
	mul.lo.s32 	%r58, %r57, 390;
	sub.s32 	%r59, %r55, %r58;
	setp.lt.u32 	%p16, %r59, 3;
	@%p16 bra 	$L__BB2_22;
	add.s32 	%r60, %r4, 786432;
	mul.hi.u32 	%r61, %r60, -1475706711;
	shr.u32 	%r62, %r61, 13;
	mul.lo.s32 	%r63, %r62, 12480;
	sub.s32 	%r8, %r60, %r63;
	setp.gt.u32 	%p17, %r8, 12383;
	@%p17 bra 	$L__BB2_22;
	cvt.u16.u32 	%rs12, %r2;
	add.s16 	%rs13, %rs12, 12288;
	mul.hi.u16 	%rs14, %rs13, -22517;
	shr.u16 	%rs15, %rs14, 7;
	mul.wide.u16 	%r64, %rs15, 12288;
	add.s32 	%r65, %r8, %r64;
	add.s32 	%r66, %r65, -12384;
	mul.wide.u32 	%rd16, %r66, 4;
	add.s64 	%rd17, %rd1, %rd16;
	ld.global.nc.f32 	%f45, [%rd17];
$L__BB2_22:
	st.global.f32 	[%rd2+3145728], %f45;
$L__BB2_23:
	setp.gt.u32 	%p18, %r1, 4482;
	mov.f32 	%f46, 0f00000000;
	@%p18 bra 	$L__BB2_29;
	setp.gt.u32 	%p19, %r2, 8770;
	@%p19 bra 	$L__BB2_28;
	add.s32 	%r67, %r3, 32768;
	mul.hi.u32 	%r68, %r67, -1475706711;
	shr.u32 	%r69, %r68, 8;
	mul.lo.s32 	%r70, %r69, 390;
	sub.s32 	%r71, %r67, %r70;
	setp.lt.u32 	%p20, %r71, 3;
	@%p20 bra 	$L__BB2_28;
	add.s32 	%r72, %r4, 1048576;
	mul.hi.u32 	%r73, %r72, -1475706711;
	shr.u32 	%r74, %r73, 13;
	mul.lo.s32 	%r75, %r74, 12480;
	sub.s32 	%r9, %r72, %r75;
	setp.gt.u32 	%p21, %r9, 12383;
	@%p21 bra 	$L__BB2_28;
	cvt.u16.u32 	%rs16, %r2;
	add.s16 	%rs17, %rs16, 16384;
	mul.hi.u16 	%rs18, %rs17, -22517;
	shr.u16 	%rs19, %rs18, 7;
	mul.wide.u16 	%r76, %rs19, 12288;
	add.s32 	%r77, %r9, %r76;
	add.s32 	%r78, %r77, -12384;
	mul.wide.u32 	%rd18, %r78, 4;
	add.s64 	%rd19, %rd1, %rd18;
	ld.global.nc.f32 	%f46, [%rd19];
$L__BB2_28:
	st.global.f32 	[%rd2+4194304], %f46;
$L__BB2_29:
	setp.gt.u32 	%p22, %r1, 2434;
	mov.f32 	%f47, 0f00000000;
	@%p22 bra 	$L__BB2_35;
	setp.gt.u32 	%p23, %r2, 4674;
	@%p23 bra 	$L__BB2_34;
	add.s32 	%r79, %r3, 40960;
	mul.hi.u32 	%r80, %r79, -1475706711;
	shr.u32 	%r81, %r80, 8;
	mul.lo.s32 	%r82, %r81, 390;
	sub.s32 	%r83, %r79, %r82;
	setp.lt.u32 	%p24, %r83, 3;
	@%p24 bra 	$L__BB2_34;
	add.s32 	%r84, %r4, 1310720;
	mul.hi.u32 	%r85, %r84, -1475706711;
	shr.u32 	%r86, %r85, 13;
	mul.lo.s32 	%r87, %r86, 12480;
	sub.s32 	%r10, %r84, %r87;
	setp.gt.u32 	%p25, %r10, 12383;
	@%p25 bra 	$L__BB2_34;
	cvt.u16.u32 	%rs20, %r2;
	add.s16 	%rs21, %rs20, 20480;
	mul.hi.u16 	%rs22, %rs21, -22517;
	shr.u16 	%rs23, %rs22, 7;
	mul.wide.u16 	%r88, %rs23, 12288;
	add.s32 	%r89, %r10, %r88;
	add.s32 	%r90, %r89, -12384;
	mul.wide.u32 	%rd20, %r90, 4;
	add.s64 	%rd21, %rd1, %rd20;
	ld.global.nc.f32 	%f47, [%rd21];
$L__BB2_34:
	st.global.f32 	[%rd2+5242880], %f47;
$L__BB2_35:
	setp.gt.u32 	%p26, %r1, 386;
	mov.f32 	%f48, 0f00000000;
	@%p26 bra 	$L__BB2_41;
	setp.gt.u32 	%p27, %r2, 578;
	@%p27 bra 	$L__BB2_40;
	add.s32 	%r91, %r3, 49152;
	mul.hi.u32 	%r92, %r91, -1475706711;
	shr.u32 	%r93, %r92, 8;
	mul.lo.s32 	%r94, %r93, 390;
	sub.s32 	%r95, %r91, %r94;
	setp.lt.u32 	%p28, %r95, 3;
	@%p28 bra 	$L__BB2_40;
	add.s32 	%r96, %r4, 1572864;
	mul.hi.u32 	%r97, %r96, -1475706711;
	shr.u32 	%r98, %r97, 13;
	mul.lo.s32 	%r99, %r98, 12480;
	sub.s32 	%r11, %r96, %r99;
	setp.gt.u32 	%p29, %r11, 12383;
	@%p29 bra 	$L__BB2_40;
	cvt.u16.u32 	%rs24, %r2;
	add.s16 	%rs25, %rs24, 24576;
	mul.hi.u16 	%rs26, %rs25, -22517;
	shr.u16 	%rs27, %rs26, 7;
	mul.wide.u16 	%r100, %rs27, 12288;
	add.s32 	%r101, %r11, %r100;
	add.s32 	%r102, %r101, -12384;
	mul.wide.u32 	%rd22, %r102, 4;
	add.s64 	%rd23, %rd1, %rd22;
	ld.global.nc.f32 	%f48, [%rd23];
$L__BB2_40:
	st.global.f32 	[%rd2+6291456], %f48;
$L__BB2_41:
	ret;

}
	// .globl	default_function_kernel_4
.visible .entry default_function_kernel_4(
	.param .u64 .ptr .align 1 default_function_kernel_4_param_0,
	.param .u64 .ptr .align 1 default_function_kernel_4_param_1
)
.maxntid 1024
{
	.reg .b32 	%r<5>;
	.reg .b32 	%f<13>;
	.reg .b64 	%rd<8>;

	ld.param.u64 	%rd1, [default_function_kernel_4_param_0];
	ld.param.u64 	%rd2, [default_function_kernel_4_param_1];
	mov.u32 	%r1, %ctaid.x;
	shl.b32 	%r2, %r1, 10;
	mov.u32 	%r3, %tid.x;
	or.b32  	%r4, %r2, %r3;
	cvta.to.global.u64 	%rd3, %rd2;
	cvta.to.global.u64 	%rd4, %rd1;
	mul.wide.u32 	%rd5, %r4, 4;
	add.s64 	%rd6, %rd3, %rd5;
	ld.global.nc.f32 	%f1, [%rd6];
	add.s64 	%rd7, %rd4, %rd5;
	st.global.f32 	[%rd7], %f1;
	ld.global.nc.f32 	%f2, [%rd6+1048576];
	st.global.f32 	[%rd7+1048576], %f2;
	ld.global.nc.f32 	%f3, [%rd6+2097152];
	st.global.f32 	[%rd7+2097152], %f3;
	ld.global.nc.f32 	%f4, [%rd6+3145728];
	st.global.f32 	[%rd7+3145728], %f4;
	ld.global.nc.f32 	%f5, [%rd6+4194304];
	st.global.f32 	[%rd7+4194304], %f5;
	ld.global.nc.f32 	%f6, [%rd6+5242880];
	st.global.f32 	[%rd7+5242880], %f6;
	ld.global.nc.f32 	%f7, [%rd6+6291456];
	st.global.f32 	[%rd7+6291456], %f7;
	ld.global.nc.f32 	%f8, [%rd6+7340032];
	st.global.f32 	[%rd7+7340032], %f8;
	ld.global.nc.f32 	%f9, [%rd6+8388608];
	st.global.f32 	[%rd7+8388608], %f9;
	ld.global.nc.f32 	%f10, [%rd6+9437184];
	st.global.f32 	[%rd7+9437184], %f10;
	ld.global.nc.f32 	%f11, [%rd6+10485760];
	st.global.f32 	[%rd7+10485760], %f11;
	ld.global.nc.f32 	%f12, [%rd6+11534336];
	st.global.f32 	[%rd7+11534336], %f12;
	ret;

}
	// .globl	default_function_kernel_3
.visible .entry default_function_kernel_3(
	.param .u64 .ptr .align 1 default_function_kernel_3_param_0,
	.param .u64 .ptr .align 1 default_function_kernel_3_param_1
)
.maxntid 1024
{
	.reg .b32 	%r<5>;
	.reg .b32 	%f<5>;
	.reg .b64 	%rd<8>;

	ld.param.u64 	%rd1, [default_function_kernel_3_param_0];
	ld.param.u64 	%rd2, [default_function_kernel_3_param_1];
	mov.u32 	%r1, %ctaid.x;
	shl.b32 	%r2, %r1, 10;
	mov.u32 	%r3, %tid.x;
	or.b32  	%r4, %r2, %r3;
	cvta.to.global.u64 	%rd3, %rd1;
	cvta.to.global.u64 	%rd4, %rd2;
	mul.wide.u32 	%rd5, %r4, 4;
	add.s64 	%rd6, %rd3, %rd5;
	ld.global.nc.f32 	%f1, [%rd6];
	max.f32 	%f2, %f1, 0f00000000;
	add.s64 	%rd7, %rd4, %rd5;
	st.global.f32 	[%rd7], %f2;
	ld.global.nc.f32 	%f3, [%rd6+1048576];
	max.f32 	%f4, %f3, 0f00000000;
	st.global.f32 	[%rd7+1048576], %f4;
	ret;

}
	// .globl	default_function_kernel_10
.visible .entry default_function_kernel_10(
	.param .u64 .ptr .align 1 default_function_kernel_10_param_0,
	.param .u64 .ptr .align 1 default_function_kernel_10_param_1
)
.maxntid 1024
{
	.reg .b32 	%r<5>;
	.reg .b32 	%f<13>;
	.reg .b64 	%rd<8>;

	ld.param.u64 	%rd1, [default_function_kernel_10_param_0];
	ld.param.u64 	%rd2, [default_function_kernel_10_param_1];
	mov.u32 	%r1, %ctaid.x;
	shl.b32 	%r2, %r1, 10;
	mov.u32 	%r3, %tid.x;
	or.b32  	%r4, %r2, %r3;
	cvta.to.global.u64 	%rd3, %rd2;
	cvta.to.global.u64 	%rd4, %rd1;
	mul.wide.u32 	%rd5, %r4, 4;
	add.s64 	%rd6, %rd3, %rd5;
	ld.global.nc.f32 	%f1, [%rd6];
	add.s64 	%rd7, %rd4, %rd5;
	st.global.f32 	[%rd7], %f1;
	ld.global.nc.f32 	%f2, [%rd6+1048576];
	st.global.f32 	[%rd7+1048576], %f2;
	ld.global.nc.f32 	%f3, [%rd6+2097152];
	st.global.f32 	[%rd7+2097152], %f3;
	ld.global.nc.f32 	%f4, [%rd6+3145728];
	st.global.f32 	[%rd7+3145728], %f4;
	ld.global.nc.f32 	%f5, [%rd6+4194304];
	st.global.f32 	[%rd7+4194304], %f5;
	ld.global.nc.f32 	%f6, [%rd6+5242880];
	st.global.f32 	[%rd7+5242880], %f6;
	ld.global.nc.f32 	%f7, [%rd6+6291456];
	st.global.f32 	[%rd7+6291456], %f7;
	ld.global.nc.f32 	%f8, [%rd6+7340032];
	st.global.f32 	[%rd7+7340032], %f8;
	ld.global.nc.f32 	%f9, [%rd6+8388608];
	st.global.f32 	[%rd7+8388608], %f9;
	ld.global.nc.f32 	%f10, [%rd6+9437184];
	st.global.f32 	[%rd7+9437184], %f10;
	ld.global.nc.f32 	%f11, [%rd6+10485760];
	st.global.f32 	[%rd7+10485760], %f11;
	ld.global.nc.f32 	%f12, [%rd6+11534336];
	st.global.f32 	[%rd7+11534336], %f12;
	ret;

}
	// .globl	default_function_kernel_7
.visible .entry default_function_kernel_7(
	.param .u64 .ptr .align 1 default_function_kernel_7_param_0,
	.param .u64 .ptr .align 1 default_function_kernel_7_param_1
)
.maxntid 1024
{
	.reg .pred 	%p<10>;
	.reg .b32 	%r<53>;
	.reg .b32 	%f<14>;
	.reg .b64 	%rd<11>;

	ld.param.u64 	%rd3, [default_function_kernel_7_param_0];
	ld.param.u64 	%rd4, [default_function_kernel_7_param_1];
	cvta.to.global.u64 	%rd5, %rd4;
	cvta.to.global.u64 	%rd1, %rd3;
	mov.u32 	%r9, %ctaid.x;
	shl.b32 	%r10, %r9, 2;
	mov.u32 	%r11, %tid.x;
	shr.u32 	%r12, %r11, 8;
	or.b32  	%r1, %r12, %r10;
	shl.b32 	%r13, %r9, 3;
	shr.u32 	%r14, %r11, 7;
	or.b32  	%r15, %r13, %r14;
	add.s32 	%r2, %r15, -33;
	shl.b32 	%r16, %r9, 5;
	shr.u32 	%r17, %r11, 5;
	or.b32  	%r3, %r17, %r16;
	shl.b32 	%r18, %r9, 6;
	shr.u32 	%r19, %r11, 4;
	or.b32  	%r4, %r19, %r18;
	shl.b32 	%r20, %r9, 4;
	shr.u32 	%r21, %r11, 6;
	or.b32  	%r5, %r21, %r20;
	and.b32  	%r6, %r11, 15;
	shl.b32 	%r22, %r9, 10;
	or.b32  	%r23, %r22, %r11;
	setp.gt.u32 	%p1, %r1, 1088;
	mul.wide.u32 	%rd6, %r23, 4;
	add.s64 	%rd2, %rd5, %rd6;
	mov.f32 	%f12, 0f00000000;
	@%p1 bra 	$L__BB6_5;
	setp.gt.u32 	%p2, %r2, 2111;
	mul.hi.u32 	%r24, %r3, 1041204193;
	shr.u32 	%r25, %r24, 4;
	mul.lo.s32 	%r26, %r25, 66;
	sub.s32 	%r27, %r3, %r26;
	setp.eq.s32 	%p3, %r27, 0;
	or.pred  	%p4, %p2, %p3;
	@%p4 bra 	$L__BB6_4;
	mul.hi.u32 	%r29, %r4, 1041204193;
	shr.u32 	%r30, %r29, 5;
	mul.lo.s32 	%r31, %r30, 132;
	sub.s32 	%r7, %r4, %r31;
	setp.gt.u32 	%p5, %r7, 129;
	@%p5 bra 	$L__BB6_4;
	mul.hi.u32 	%r32, %r5, 1041204193;
	shl.b32 	%r33, %r32, 8;
	and.b32  	%r34, %r33, -2048;
	shl.b32 	%r35, %r7, 4;
	or.b32  	%r36, %r6, %r35;
	add.s32 	%r37, %r36, %r34;
	mul.wide.u32 	%rd7, %r37, 4;
	add.s64 	%rd8, %rd1, %rd7;
	ld.global.nc.f32 	%f12, [%rd8+-16512];
$L__BB6_4:
	st.global.f32 	[%rd2], %f12;
$L__BB6_5:
	setp.gt.u32 	%p6, %r1, 64;
	mov.f32 	%f13, 0f00000000;
	@%p6 bra 	$L__BB6_11;
	add.s32 	%r38, %r2, 2048;
	setp.gt.u32 	%p7, %r38, 2111;
	@%p7 bra 	$L__BB6_10;
	mad.lo.s32 	%r39, %r3, 1041204193, -260300800;
	shf.l.wrap.b32 	%r40, %r39, %r39, 31;
	setp.lt.u32 	%p8, %r40, 65075263;
	@%p8 bra 	$L__BB6_10;
	add.s32 	%r41, %r4, 16384;
	mul.hi.u32 	%r42, %r41, 1041204193;
	shr.u32 	%r43, %r42, 5;
	mul.lo.s32 	%r44, %r43, 132;
	sub.s32 	%r8, %r41, %r44;
	setp.gt.u32 	%p9, %r8, 129;
	@%p9 bra 	$L__BB6_10;
	add.s32 	%r45, %r5, 4096;
	mul.hi.u32 	%r46, %r45, 1041204193;
	shl.b32 	%r47, %r46, 8;
	and.b32  	%r48, %r47, -2048;
	shl.b32 	%r49, %r8, 4;
	or.b32  	%r50, %r6, %r49;
	add.s32 	%r51, %r50, %r48;
	add.s32 	%r52, %r51, -4128;
	mul.wide.u32 	%rd9, %r52, 4;
	add.s64 	%rd10, %rd1, %rd9;
	ld.global.nc.f32 	%f13, [%rd10];
$L__BB6_10:
	st.global.f32 	[%rd2+1048576], %f13;
$L__BB6_11:
	ret;

}
	// .globl	default_function_kernel_14
.visible .entry default_function_kernel_14(
	.param .u64 .ptr .align 1 default_function_kernel_14_param_0,
	.param .u64 .ptr .align 1 default_function_kernel_14_param_1,
	.param .u64 .ptr .align 1 default_function_kernel_14_param_2
)
.maxntid 1024
{
	.reg .pred 	%p<5>;
	.reg .b32 	%r<27>;
	.reg .b32 	%f<56>;
	.reg .b64 	%rd<37>;

	ld.param.u64 	%rd16, [default_function_kernel_14_param_1];
	ld.param.u64 	%rd17, [default_function_kernel_14_param_2];
	cvta.to.global.u64 	%rd18, %rd17;
	cvta.to.global.u64 	%rd19, %rd16;
	mov.u32 	%r12, %ctaid.x;
	shl.b32 	%r13, %r12, 10;
	mov.u32 	%r14, %tid.x;
	or.b32  	%r1, %r13, %r14;
	shr.u32 	%r2, %r12, 4;
	add.s64 	%rd1, %rd19, 32;
	and.b32  	%r15, %r12, 15;
	mul.wide.u32 	%rd2, %r15, 768;
	cvt.u64.u32 	%rd20, %r14;
	shr.u64 	%rd3, %rd20, 7;
	add.s64 	%rd4, %rd18, 4096;
	and.b64  	%rd5, %rd20, 127;
	mov.b32 	%r23, 0;
$L__BB7_1:
	mul.wide.u32 	%rd21, %r23, 199680;
	add.s64 	%rd6, %rd2, %rd21;
	mov.b32 	%r24, 0;
	mov.f32 	%f55, 0f00000000;
$L__BB7_2:
	add.s32 	%r18, %r24, %r2;
	mul.lo.s32 	%r19, %r18, 12480;
	cvt.u64.u32 	%rd22, %r19;
	add.s64 	%rd7, %rd6, %rd22;
	mul.wide.u32 	%rd23, %r24, 36864;
	or.b64  	%rd8, %rd5, %rd23;
	mov.b32 	%r25, 0;
$L__BB7_3:
	cvt.u64.u32 	%rd24, %r25;
	add.s64 	%rd25, %rd3, %rd24;
	mad.lo.s64 	%rd26, %rd25, 96, %rd7;
	shl.b64 	%rd27, %rd26, 2;
	add.s64 	%rd36, %rd1, %rd27;
	mul.wide.u32 	%rd28, %r25, 12288;
	add.s64 	%rd29, %rd8, %rd28;
	shl.b64 	%rd30, %rd29, 2;
	add.s64 	%rd35, %rd4, %rd30;
	mov.b32 	%r26, 0;
$L__BB7_4:
	ld.global.nc.f32 	%f6, [%rd36+-32];
	ld.global.nc.f32 	%f7, [%rd35+-4096];
	fma.rn.f32 	%f8, %f6, %f7, %f55;
	ld.global.nc.f32 	%f9, [%rd36+-28];
	ld.global.nc.f32 	%f10, [%rd35+-3584];
	fma.rn.f32 	%f11, %f9, %f10, %f8;
	ld.global.nc.f32 	%f12, [%rd36+-24];
	ld.global.nc.f32 	%f13, [%rd35+-3072];
	fma.rn.f32 	%f14, %f12, %f13, %f11;
	ld.global.nc.f32 	%f15, [%rd36+-20];
	ld.global.nc.f32 	%f16, [%rd35+-2560];
	fma.rn.f32 	%f17, %f15, %f16, %f14;
	ld.global.nc.f32 	%f18, [%rd36+-16];
	ld.global.nc.f32 	%f19, [%rd35+-2048];
	fma.rn.f32 	%f20, %f18, %f19, %f17;
	ld.global.nc.f32 	%f21, [%rd36+-12];
	ld.global.nc.f32 	%f22, [%rd35+-1536];
	fma.rn.f32 	%f23, %f21, %f22, %f20;
	ld.global.nc.f32 	%f24, [%rd36+-8];
	ld.global.nc.f32 	%f25, [%rd35+-1024];
	fma.rn.f32 	%f26, %f24, %f25, %f23;
	ld.global.nc.f32 	%f27, [%rd36+-4];
	ld.global.nc.f32 	%f28, [%rd35+-512];
	fma.rn.f32 	%f29, %f27, %f28, %f26;
	ld.global.nc.f32 	%f30, [%rd36];
	ld.global.nc.f32 	%f31, [%rd35];
	fma.rn.f32 	%f32, %f30, %f31, %f29;
	ld.global.nc.f32 	%f33, [%rd36+4];
	ld.global.nc.f32 	%f34, [%rd35+512];
	fma.rn.f32 	%f35, %f33, %f34, %f32;
	ld.global.nc.f32 	%f36, [%rd36+8];
	ld.global.nc.f32 	%f37, [%rd35+1024];
	fma.rn.f32 	%f38, %f36, %f37, %f35;
	ld.global.nc.f32 	%f39, [%rd36+12];
	ld.global.nc.f32 	%f40, [%rd35+1536];
	fma.rn.f32 	%f41, %f39, %f40, %f38;
	ld.global.nc.f32 	%f42, [%rd36+16];
	ld.global.nc.f32 	%f43, [%rd35+2048];
	fma.rn.f32 	%f44, %f42, %f43, %f41;
	ld.global.nc.f32 	%f45, [%rd36+20];
	ld.global.nc.f32 	%f46, [%rd35+2560];
	fma.rn.f32 	%f47, %f45, %f46, %f44;
	ld.global.nc.f32 	%f48, [%rd36+24];
	ld.global.nc.f32 	%f49, [%rd35+3072];
	fma.rn.f32 	%f50, %f48, %f49, %f47;
	ld.global.nc.f32 	%f51, [%rd36+28];
	ld.global.nc.f32 	%f52, [%rd35+3584];
	fma.rn.f32 	%f55, %f51, %f52, %f50;
	add.s32 	%r26, %r26, 16;
	add.s64 	%rd36, %rd36, 64;
	add.s64 	%rd35, %rd35, 8192;
	setp.ne.s32 	%p1, %r26, 96;
	@%p1 bra 	$L__BB7_4;
	add.s32 	%r25, %r25, 1;
	setp.ne.s32 	%p2, %r25, 3;
	@%p2 bra 	$L__BB7_3;
	add.s32 	%r24, %r24, 1;
	setp.ne.s32 	%p3, %r24, 3;
	@%p3 bra 	$L__BB7_2;
	ld.param.u64 	%rd34, [default_function_kernel_14_param_0];
	shl.b32 	%r21, %r23, 18;
	add.s32 	%r22, %r1, %r21;
	cvta.to.global.u64 	%rd31, %rd34;
	mul.wide.u32 	%rd32, %r22, 4;
	add.s64 	%rd33, %rd31, %rd32;
	st.global.f32 	[%rd33], %f55;
	add.s32 	%r23, %r23, 1;
	setp.ne.s32 	%p4, %r23, 8;
	@%p4 bra 	$L__BB7_1;
	ret;

}
	// .globl	default_function_kernel_19
.visible .entry default_function_kernel_19(
	.param .u64 .ptr .align 1 default_function_kernel_19_param_0,
	.param .u64 .ptr .align 1 default_function_kernel_19_param_1,
	.param .u64 .ptr .align 1 default_function_kernel_19_param_2,
	.param .u64 .ptr .align 1 default_function_kernel_19_param_3,
	.param .u64 .ptr .align 1 default_function_kernel_19_param_4
)
.maxntid 1024
{
	.reg .pred 	%p<49>;
	.reg .b16 	%rs<19>;
	.reg .b32 	%r<24>;
	.reg .b32 	%f<97>;
	.reg .b64 	%rd<24>;

	ld.param.u64 	%rd6, [default_function_kernel_19_param_0];
	ld.param.u64 	%rd7, [default_function_kernel_19_param_1];
	ld.param.u64 	%rd8, [default_function_kernel_19_param_2];
	ld.param.u64 	%rd9, [default_function_kernel_19_param_3];
	ld.param.u64 	%rd10, [default_function_kernel_19_param_4];
	cvta.to.global.u64 	%rd11, %rd10;
	cvta.to.global.u64 	%rd12, %rd7;
	cvta.to.global.u64 	%rd13, %rd9;
	cvta.to.global.u64 	%rd14, %rd8;
	mov.u32 	%r3, %tid.x;
	and.b32  	%r1, %r3, 224;
	setp.ne.s32 	%p1, %r1, 224;
	cvt.u16.u32 	%rs2, %r3;
	and.b16  	%rs1, %rs2, 192;
	mov.u32 	%r4, %ctaid.x;
	shl.b32 	%r5, %r4, 8;
	shr.u32 	%r6, %r3, 2;
	and.b32  	%r7, %r6, 192;
	and.b32  	%r8, %r3, 255;
	or.b32  	%r9, %r8, %r5;
	add.s32 	%r10, %r9, %r7;
	shl.b32 	%r11, %r4, 7;
	shr.u32 	%r12, %r3, 3;
	and.b32  	%r13, %r12, 96;
	add.s32 	%r14, %r11, %r8;
	add.s32 	%r15, %r14, %r13;
	add.s32 	%r16, %r15, -192;
	shl.b32 	%r17, %r4, 9;
	shr.u32 	%r18, %r3, 1;
	and.b32  	%r19, %r18, 384;
	or.b32  	%r20, %r17, %r8;
	add.s32 	%r21, %r20, %r19;
	add.s32 	%r22, %r21, -64;
	shl.b32 	%r23, %r4, 10;
	or.b32  	%r2, %r23, %r3;
	cvt.u64.u32 	%rd15, %r13;
	cvt.u64.u32 	%rd16, %r14;
	add.s64 	%rd17, %rd16, %rd15;
	shl.b64 	%rd18, %rd17, 2;
	add.s64 	%rd1, %rd11, %rd18;
	mul.wide.s32 	%rd19, %r22, 4;
	add.s64 	%rd2, %rd14, %rd19;
	mul.wide.s32 	%rd20, %r16, 4;
	add.s64 	%rd3, %rd12, %rd20;
	mul.wide.u32 	%rd21, %r10, 4;
	add.s64 	%rd4, %rd13, %rd21;
	@%p1 bra 	$L__BB8_2;
	ld.global.nc.f32 	%f81, [%rd1+-896];
	bra.uni 	$L__BB8_7;
$L__BB8_2:
	setp.eq.s16 	%p2, %rs1, 0;
	@%p2 bra 	$L__BB8_6;
	setp.ne.s16 	%p3, %rs1, 192;
	@%p3 bra 	$L__BB8_5;
	ld.global.nc.f32 	%f81, [%rd3];
	bra.uni 	$L__BB8_7;
$L__BB8_5:
	ld.global.nc.f32 	%f81, [%rd2];
	bra.uni 	$L__BB8_7;
$L__BB8_6:
	ld.global.nc.f32 	%f81, [%rd4];
$L__BB8_7:
	setp.eq.s32 	%p4, %r1, 224;
	cvta.to.global.u64 	%rd22, %rd6;
	mul.wide.u32 	%rd23, %r2, 4;
	add.s64 	%rd5, %rd22, %rd23;
	st.global.f32 	[%rd5], %f81;
	@%p4 bra 	$L__BB8_13;
	setp.eq.s16 	%p5, %rs1, 192;
	@%p5 bra 	$L__BB8_11;
	setp.ne.s16 	%p6, %rs1, 0;
	@%p6 bra 	$L__BB8_12;
	ld.global.nc.f32 	%f82, [%rd4+262144];
	bra.uni 	$L__BB8_14;
$L__BB8_11:
	ld.global.nc.f32 	%f82, [%rd3+131072];
	bra.uni 	$L__BB8_14;
$L__BB8_12:
	ld.global.nc.f32 	%f82, [%rd2+524288];
	bra.uni 	$L__BB8_14;
$L__BB8_13:
	ld.global.nc.f32 	%f82, [%rd1+130176];
$L__BB8_14:
	setp.eq.s32 	%p7, %r1, 224;
	st.global.f32 	[%rd5+1048576], %f82;
	@%p7 bra 	$L__BB8_20;
	setp.eq.s16 	%p8, %rs1, 192;
	@%p8 bra 	$L__BB8_18;
	setp.ne.s16 	%p9, %rs1, 0;
	@%p9 bra 	$L__BB8_19;
	ld.global.nc.f32 	%f83, [%rd4+524288];
	bra.uni 	$L__BB8_21;
$L__BB8_18:
	ld.global.nc.f32 	%f83, [%rd3+262144];
	bra.uni 	$L__BB8_21;
$L__BB8_19:
	ld.global.nc.f32 	%f83, [%rd2+1048576];
	bra.uni 	$L__BB8_21;
$L__BB8_20:
	ld.global.nc.f32 	%f83, [%rd1+261248];
$L__BB8_21:
	setp.eq.s32 	%p10, %r1, 224;
	st.global.f32 	[%rd5+2097152], %f83;
	@%p10 bra 	$L__BB8_27;
	setp.eq.s16 	%p11, %rs1, 192;
	@%p11 bra 	$L__BB8_25;
	setp.ne.s16 	%p12, %rs1, 0;
	@%p12 bra 	$L__BB8_26;
	ld.global.nc.f32 	%f84, [%rd4+786432];
	bra.uni 	$L__BB8_28;
$L__BB8_25:
	ld.global.nc.f32 	%f84, [%rd3+393216];
	bra.uni 	$L__BB8_28;
$L__BB8_26:
	ld.global.nc.f32 	%f84, [%rd2+1572864];
	bra.uni 	$L__BB8_28;
$L__BB8_27:
	ld.global.nc.f32 	%f84, [%rd1+392320];
$L__BB8_28:
	setp.eq.s32 	%p13, %r1, 224;
	st.global.f32 	[%rd5+3145728], %f84;
	@%p13 bra 	$L__BB8_34;
	setp.eq.s16 	%p14, %rs1, 192;
	@%p14 bra 	$L__BB8_32;
	setp.ne.s16 	%p15, %rs1, 0;
	@%p15 bra 	$L__BB8_33;
	ld.global.nc.f32 	%f85, [%rd4+1048576];
	bra.uni 	$L__BB8_35;
$L__BB8_32:
	ld.global.nc.f32 	%f85, [%rd3+524288];
	bra.uni 	$L__BB8_35;
$L__BB8_33:
	ld.global.nc.f32 	%f85, [%rd2+2097152];
	bra.uni 	$L__BB8_35;
$L__BB8_34:
	ld.global.nc.f32 	%f85, [%rd1+523392];
$L__BB8_35:
	setp.eq.s32 	%p16, %r1, 224;
	st.global.f32 	[%rd5+4194304], %f85;
	@%p16 bra 	$L__BB8_41;
	setp.eq.s16 	%p17, %rs1, 192;
	@%p17 bra 	$L__BB8_39;
	setp.ne.s16 	%p18, %rs1, 0;
	@%p18 bra 	$L__BB8_40;
	ld.global.nc.f32 	%f86, [%rd4+1310720];
	bra.uni 	$L__BB8_42;
$L__BB8_39:
	ld.global.nc.f32 	%f86, [%rd3+655360];
	bra.uni 	$L__BB8_42;
$L__BB8_40:
	ld.global.nc.f32 	%f86, [%rd2+2621440];
	bra.uni 	$L__BB8_42;
$L__BB8_41:
	ld.global.nc.f32 	%f86, [%rd1+654464];
$L__BB8_42:
	setp.eq.s32 	%p19, %r1, 224;
	st.global.f32 	[%rd5+5242880], %f86;
	@%p19 bra 	$L__BB8_48;
	setp.eq.s16 	%p20, %rs1, 192;
	@%p20 bra 	$L__BB8_46;
	setp.ne.s16 	%p21, %rs1, 0;
	@%p21 bra 	$L__BB8_47;
	ld.global.nc.f32 	%f87, [%rd4+1572864];
	bra.uni 	$L__BB8_49;
$L__BB8_46:
	ld.global.nc.f32 	%f87, [%rd3+786432];
	bra.uni 	$L__BB8_49;
$L__BB8_47:
	ld.global.nc.f32 	%f87, [%rd2+3145728];
	bra.uni 	$L__BB8_49;
$L__BB8_48:
	ld.global.nc.f32 	%f87, [%rd1+785536];
$L__BB8_49:
	setp.eq.s32 	%p22, %r1, 224;
	st.global.f32 	[%rd5+6291456], %f87;
	@%p22 bra 	$L__BB8_55;
	setp.eq.s16 	%p23, %rs1, 192;
	@%p23 bra 	$L__BB8_53;
	setp.ne.s16 	%p24, %rs1, 0;
	@%p24 bra 	$L__BB8_54;
	ld.global.nc.f32 	%f88, [%rd4+1835008];
	bra.uni 	$L__BB8_56;
$L__BB8_53:
	ld.global.nc.f32 	%f88, [%rd3+917504];
	bra.uni 	$L__BB8_56;
$L__BB8_54:
	ld.global.nc.f32 	%f88, [%rd2+3670016];
	bra.uni 	$L__BB8_56;
$L__BB8_55:
	ld.global.nc.f32 	%f88, [%rd1+916608];
$L__BB8_56:
	setp.eq.s32 	%p25, %r1, 224;
	st.global.f32 	[%rd5+7340032], %f88;
	@%p25 bra 	$L__BB8_62;
	setp.eq.s16 	%p26, %rs1, 192;
	@%p26 bra 	$L__BB8_60;
	setp.ne.s16 	%p27, %rs1, 0;
	@%p27 bra 	$L__BB8_61;
	ld.global.nc.f32 	%f89, [%rd4+2097152];
	bra.uni 	$L__BB8_63;
$L__BB8_60:
	ld.global.nc.f32 	%f89, [%rd3+1048576];
	bra.uni 	$L__BB8_63;
$L__BB8_61:
	ld.global.nc.f32 	%f89, [%rd2+4194304];
	bra.uni 	$L__BB8_63;
$L__BB8_62:
	ld.global.nc.f32 	%f89, [%rd1+1047680];
$L__BB8_63:
	setp.eq.s32 	%p28, %r1, 224;
	st.global.f32 	[%rd5+8388608], %f89;
	@%p28 bra 	$L__BB8_69;
	setp.eq.s16 	%p29, %rs1, 192;
	@%p29 bra 	$L__BB8_67;
	setp.ne.s16 	%p30, %rs1, 0;
	@%p30 bra 	$L__BB8_68;
	ld.global.nc.f32 	%f90, [%rd4+2359296];
	bra.uni 	$L__BB8_70;
$L__BB8_67:
	ld.global.nc.f32 	%f90, [%rd3+1179648];
	bra.uni 	$L__BB8_70;
$L__BB8_68:
	ld.global.nc.f32 	%f90, [%rd2+4718592];
	bra.uni 	$L__BB8_70;
$L__BB8_69:
	ld.global.nc.f32 	%f90, [%rd1+1178752];
$L__BB8_70:
	setp.eq.s32 	%p31, %r1, 224;
	st.global.f32 	[%rd5+9437184], %f90;
	@%p31 bra 	$L__BB8_76;
	setp.eq.s16 	%p32, %rs1, 192;
	@%p32 bra 	$L__BB8_74;
	setp.ne.s16 	%p33, %rs1, 0;
	@%p33 bra 	$L__BB8_75;
	ld.global.nc.f32 	%f91, [%rd4+2621440];
	bra.uni 	$L__BB8_77;
$L__BB8_74:
	ld.global.nc.f32 	%f91, [%rd3+1310720];
	bra.uni 	$L__BB8_77;
$L__BB8_75:
	ld.global.nc.f32 	%f91, [%rd2+5242880];
	bra.uni 	$L__BB8_77;
$L__BB8_76:
	ld.global.nc.f32 	%f91, [%rd1+1309824];
$L__BB8_77:
	setp.eq.s32 	%p34, %r1, 224;
	st.global.f32 	[%rd5+10485760], %f91;
	@%p34 bra 	$L__BB8_83;
	setp.eq.s16 	%p35, %rs1, 192;
	@%p35 bra 	$L__BB8_81;
	setp.ne.s16 	%p36, %rs1, 0;
	@%p36 bra 	$L__BB8_82;
	ld.global.nc.f32 	%f92, [%rd4+2883584];
	bra.uni 	$L__BB8_84;
$L__BB8_81:
	ld.global.nc.f32 	%f92, [%rd3+1441792];
	bra.uni 	$L__BB8_84;
$L__BB8_82:
	ld.global.nc.f32 	%f92, [%rd2+5767168];
	bra.uni 	$L__BB8_84;
$L__BB8_83:
	ld.global.nc.f32 	%f92, [%rd1+1440896];
$L__BB8_84:
	setp.eq.s32 	%p37, %r1, 224;
	st.global.f32 	[%rd5+11534336], %f92;
	@%p37 bra 	$L__BB8_90;
	setp.eq.s16 	%p38, %rs1, 192;
	@%p38 bra 	$L__BB8_88;
	setp.ne.s16 	%p39, %rs1, 0;
	@%p39 bra 	$L__BB8_89;
	ld.global.nc.f32 	%f93, [%rd4+3145728];
	bra.uni 	$L__BB8_91;
$L__BB8_88:
	ld.global.nc.f32 	%f93, [%rd3+1572864];
	bra.uni 	$L__BB8_91;
$L__BB8_89:
	ld.global.nc.f32 	%f93, [%rd2+6291456];
	bra.uni 	$L__BB8_91;
$L__BB8_90:
	ld.global.nc.f32 	%f93, [%rd1+1571968];
$L__BB8_91:
	setp.eq.s32 	%p40, %r1, 224;
	st.global.f32 	[%rd5+12582912], %f93;
	@%p40 bra 	$L__BB8_97;
	setp.eq.s16 	%p41, %rs1, 192;
	@%p41 bra 	$L__BB8_95;
	setp.ne.s16 	%p42, %rs1, 0;
	@%p42 bra 	$L__BB8_96;
	ld.global.nc.f32 	%f94, [%rd4+3407872];
	bra.uni 	$L__BB8_98;
$L__BB8_95:
	ld.global.nc.f32 	%f94, [%rd3+1703936];
	bra.uni 	$L__BB8_98;
$L__BB8_96:
	ld.global.nc.f32 	%f94, [%rd2+6815744];
	bra.uni 	$L__BB8_98;
$L__BB8_97:
	ld.global.nc.f32 	%f94, [%rd1+1703040];
$L__BB8_98:
	setp.eq.s32 	%p43, %r1, 224;
	st.global.f32 	[%rd5+13631488], %f94;
	@%p43 bra 	$L__BB8_104;
	setp.eq.s16 	%p44, %rs1, 192;
	@%p44 bra 	$L__BB8_102;
	setp.ne.s16 	%p45, %rs1, 0;
	@%p45 bra 	$L__BB8_103;
	ld.global.nc.f32 	%f95, [%rd4+3670016];
	bra.uni 	$L__BB8_105;
$L__BB8_102:
	ld.global.nc.f32 	%f95, [%rd3+1835008];
	bra.uni 	$L__BB8_105;
$L__BB8_103:
	ld.global.nc.f32 	%f95, [%rd2+7340032];
	bra.uni 	$L__BB8_105;
$L__BB8_104:
	ld.global.nc.f32 	%f95, [%rd1+1834112];
$L__BB8_105:
	setp.eq.s32 	%p46, %r1, 224;
	st.global.f32 	[%rd5+14680064], %f95;
	@%p46 bra 	$L__BB8_111;
	setp.eq.s16 	%p47, %rs1, 192;
	@%p47 bra 	$L__BB8_109;
	setp.ne.s16 	%p48, %rs1, 0;
	@%p48 bra 	$L__BB8_110;
	ld.global.nc.f32 	%f96, [%rd4+3932160];
	bra.uni 	$L__BB8_112;
$L__BB8_109:
	ld.global.nc.f32 	%f96, [%rd3+1966080];
	bra.uni 	$L__BB8_112;
$L__BB8_110:
	ld.global.nc.f32 	%f96, [%rd2+7864320];
	bra.uni 	$L__BB8_112;
$L__BB8_111:
	ld.global.nc.f32 	%f96, [%rd1+1965184];
$L__BB8_112:
	st.global.f32 	[%rd5+15728640], %f96;
	ret;

}
	// .globl	default_function_kernel_9
.visible .entry default_function_kernel_9(
	.param .u64 .ptr .align 1 default_function_kernel_9_param_0
)
.maxntid 1024
{
	.reg .b32 	%r<5>;
	.reg .b32 	%f<5>;
	.reg .b64 	%rd<5>;

	ld.param.u64 	%rd1, [default_function_kernel_9_param_0];
	mov.u32 	%r1, %ctaid.x;
	shl.b32 	%r2, %r1, 10;
	mov.u32 	%r3, %tid.x;
	or.b32  	%r4, %r2, %r3;
	cvta.to.global.u64 	%rd2, %rd1;
	mul.wide.u32 	%rd3, %r4, 4;
	add.s64 	%rd4, %rd2, %rd3;
	ld.global.f32 	%f1, [%rd4];
	max.f32 	%f2, %f1, 0f00000000;
	st.global.f32 	[%rd4], %f2;
	ld.global.f32 	%f3, [%rd4+1048576];
	max.f32 	%f4, %f3, 0f00000000;
	st.global.f32 	[%rd4+1048576], %f4;
	ret;

}
	// .globl	default_function_kernel_5
.visible .entry default_function_kernel_5(
	.param .u64 .ptr .align 1 default_function_kernel_5_param_0,
	.param .u64 .ptr .align 1 default_function_kernel_5_param_1,
	.param .u64 .ptr .align 1 default_function_kernel_5_param_2
)
.maxntid 1024
{
	.reg .pred 	%p<2>;
	.reg .b32 	%r<10>;
	.reg .b32 	%f<52>;
	.reg .b64 	%rd<24>;

	ld.param.u64 	%rd8, [default_function_kernel_5_param_0];
	ld.param.u64 	%rd9, [default_function_kernel_5_param_1];
	ld.param.u64 	%rd10, [default_function_kernel_5_param_2];
	cvta.to.global.u64 	%rd11, %rd10;
	cvta.to.global.u64 	%rd12, %rd9;
	cvta.to.global.u64 	%rd13, %rd8;
	mov.u32 	%r4, %ctaid.x;
	shl.b32 	%r5, %r4, 10;
	mov.u32 	%r6, %tid.x;
	or.b32  	%r7, %r5, %r6;
	mul.wide.u32 	%rd14, %r7, 4;
	add.s64 	%rd1, %rd13, %rd14;
	mul.wide.u32 	%rd15, %r4, 49152;
	cvt.u64.u32 	%rd16, %r6;
	shr.u64 	%rd17, %rd16, 4;
	mad.lo.s64 	%rd18, %rd17, 768, %rd15;
	add.s64 	%rd19, %rd18, %rd12;
	add.s64 	%rd23, %rd19, 32;
	and.b32  	%r8, %r6, 15;
	mul.wide.u32 	%rd20, %r8, 4;
	add.s64 	%rd21, %rd20, %rd11;
	add.s64 	%rd22, %rd21, 512;
	mov.b32 	%r9, 0;
	mov.f32 	%f51, 0f00000000;
$L__BB10_1:
	ld.global.nc.f32 	%f4, [%rd23+-32];
	ld.global.nc.f32 	%f5, [%rd22+-512];
	fma.rn.f32 	%f6, %f4, %f5, %f51;
	ld.global.nc.f32 	%f7, [%rd23+-28];
	ld.global.nc.f32 	%f8, [%rd22+-448];
	fma.rn.f32 	%f9, %f7, %f8, %f6;
	ld.global.nc.f32 	%f10, [%rd23+-24];
	ld.global.nc.f32 	%f11, [%rd22+-384];
	fma.rn.f32 	%f12, %f10, %f11, %f9;
	ld.global.nc.f32 	%f13, [%rd23+-20];
	ld.global.nc.f32 	%f14, [%rd22+-320];
	fma.rn.f32 	%f15, %f13, %f14, %f12;
	ld.global.nc.f32 	%f16, [%rd23+-16];
	ld.global.nc.f32 	%f17, [%rd22+-256];
	fma.rn.f32 	%f18, %f16, %f17, %f15;
	ld.global.nc.f32 	%f19, [%rd23+-12];
	ld.global.nc.f32 	%f20, [%rd22+-192];
	fma.rn.f32 	%f21, %f19, %f20, %f18;
	ld.global.nc.f32 	%f22, [%rd23+-8];
	ld.global.nc.f32 	%f23, [%rd22+-128];
	fma.rn.f32 	%f24, %f22, %f23, %f21;
	ld.global.nc.f32 	%f25, [%rd23+-4];
	ld.global.nc.f32 	%f26, [%rd22+-64];
	fma.rn.f32 	%f27, %f25, %f26, %f24;
	ld.global.nc.f32 	%f28, [%rd23];
	ld.global.nc.f32 	%f29, [%rd22];
	fma.rn.f32 	%f30, %f28, %f29, %f27;
	ld.global.nc.f32 	%f31, [%rd23+4];
	ld.global.nc.f32 	%f32, [%rd22+64];
	fma.rn.f32 	%f33, %f31, %f32, %f30;
	ld.global.nc.f32 	%f34, [%rd23+8];
	ld.global.nc.f32 	%f35, [%rd22+128];
	fma.rn.f32 	%f36, %f34, %f35, %f33;
	ld.global.nc.f32 	%f37, [%rd23+12];
	ld.global.nc.f32 	%f38, [%rd22+192];
	fma.rn.f32 	%f39, %f37, %f38, %f36;
	ld.global.nc.f32 	%f40, [%rd23+16];
	ld.global.nc.f32 	%f41, [%rd22+256];
	fma.rn.f32 	%f42, %f40, %f41, %f39;
	ld.global.nc.f32 	%f43, [%rd23+20];
	ld.global.nc.f32 	%f44, [%rd22+320];
	fma.rn.f32 	%f45, %f43, %f44, %f42;
	ld.global.nc.f32 	%f46, [%rd23+24];
	ld.global.nc.f32 	%f47, [%rd22+384];
	fma.rn.f32 	%f48, %f46, %f47, %f45;
	ld.global.nc.f32 	%f49, [%rd23+28];
	ld.global.nc.f32 	%f50, [%rd22+448];
	fma.rn.f32 	%f51, %f49, %f50, %f48;
	add.s32 	%r9, %r9, 16;
	add.s64 	%rd23, %rd23, 64;
	add.s64 	%rd22, %rd22, 1024;
	setp.ne.s32 	%p1, %r9, 192;
	@%p1 bra 	$L__BB10_1;
	st.global.f32 	[%rd1], %f51;
	ret;

}
	// .globl	default_function_kernel_6
.visible .entry default_function_kernel_6(
	.param .u64 .ptr .align 1 default_function_kernel_6_param_0
)
.maxntid 1024
{
	.reg .b32 	%r<5>;
	.reg .b32 	%f<3>;
	.reg .b64 	%rd<5>;

	ld.param.u64 	%rd1, [default_function_kernel_6_param_0];
	cvta.to.global.u64 	%rd2, %rd1;
	mov.u32 	%r1, %ctaid.x;
	shl.b32 	%r2, %r1, 10;
	mov.u32 	%r3, %tid.x;
	or.b32  	%r4, %r2, %r3;
	mul.wide.u32 	%rd3, %r4, 4;
	add.s64 	%rd4, %rd2, %rd3;
	ld.global.f32 	%f1, [%rd4];
	max.f32 	%f2, %f1, 0f00000000;
	st.global.f32 	[%rd4], %f2;
	ret;

}
	// .globl	default_function_kernel_8
.visible .entry default_function_kernel_8(
	.param .u64 .ptr .align 1 default_function_kernel_8_param_0,
	.param .u64 .ptr .align 1 default_function_kernel_8_param_1,
	.param .u64 .ptr .align 1 default_function_kernel_8_param_2
)
.maxntid 1024
{
	.reg .pred 	%p<5>;
	.reg .b32 	%r<40>;
	.reg .b32 	%f<107>;
	.reg .b64 	%rd<33>;

	ld.param.u64 	%rd14, [default_function_kernel_8_param_0];
	ld.param.u64 	%rd15, [default_function_kernel_8_param_1];
	ld.param.u64 	%rd16, [default_function_kernel_8_param_2];
	cvta.to.global.u64 	%rd1, %rd16;
	cvta.to.global.u64 	%rd2, %rd15;
	cvta.to.global.u64 	%rd3, %rd14;
	mov.u32 	%r1, %ctaid.x;
	mov.u32 	%r2, %tid.x;
	shr.u32 	%r3, %r1, 2;
	shl.b32 	%r17, %r1, 9;
	shr.u32 	%r18, %r2, 1;
	or.b32  	%r19, %r18, %r17;
	and.b32  	%r4, %r19, 2032;
	and.b32  	%r5, %r2, 31;
	mov.b32 	%r36, 0;
	mov.f32 	%f104, 0f00000000;
$L__BB12_1:
	add.s32 	%r21, %r36, %r3;
	mad.lo.s32 	%r7, %r21, 2112, %r4;
	mul.lo.s32 	%r22, %r36, 2560;
	or.b32  	%r8, %r22, %r5;
	mov.b32 	%r37, 0;
$L__BB12_2:
	shl.b32 	%r23, %r37, 4;
	add.s32 	%r24, %r7, %r23;
	shl.b32 	%r25, %r37, 9;
	add.s32 	%r26, %r8, %r25;
	mul.wide.s32 	%rd17, %r24, 4;
	add.s64 	%rd18, %rd2, %rd17;
	ld.global.nc.f32 	%f8, [%rd18];
	mul.wide.u32 	%rd19, %r26, 4;
	add.s64 	%rd20, %rd1, %rd19;
	ld.global.nc.f32 	%f9, [%rd20];
	fma.rn.f32 	%f10, %f8, %f9, %f104;
	ld.global.nc.f32 	%f11, [%rd18+4];
	ld.global.nc.f32 	%f12, [%rd20+128];
	fma.rn.f32 	%f13, %f11, %f12, %f10;
	ld.global.nc.f32 	%f14, [%rd18+8];
	ld.global.nc.f32 	%f15, [%rd20+256];
	fma.rn.f32 	%f16, %f14, %f15, %f13;
	ld.global.nc.f32 	%f17, [%rd18+12];
	ld.global.nc.f32 	%f18, [%rd20+384];
	fma.rn.f32 	%f19, %f17, %f18, %f16;
	ld.global.nc.f32 	%f20, [%rd18+16];
	ld.global.nc.f32 	%f21, [%rd20+512];
	fma.rn.f32 	%f22, %f20, %f21, %f19;
	ld.global.nc.f32 	%f23, [%rd18+20];
	ld.global.nc.f32 	%f24, [%rd20+640];
	fma.rn.f32 	%f25, %f23, %f24, %f22;
	ld.global.nc.f32 	%f26, [%rd18+24];
	ld.global.nc.f32 	%f27, [%rd20+768];
	fma.rn.f32 	%f28, %f26, %f27, %f25;
	ld.global.nc.f32 	%f29, [%rd18+28];
	ld.global.nc.f32 	%f30, [%rd20+896];
	fma.rn.f32 	%f31, %f29, %f30, %f28;
	ld.global.nc.f32 	%f32, [%rd18+32];
	ld.global.nc.f32 	%f33, [%rd20+1024];
	fma.rn.f32 	%f34, %f32, %f33, %f31;
	ld.global.nc.f32 	%f35, [%rd18+36];
	ld.global.nc.f32 	%f36, [%rd20+1152];
	fma.rn.f32 	%f37, %f35, %f36, %f34;
	ld.global.nc.f32 	%f38, [%rd18+40];
	ld.global.nc.f32 	%f39, [%rd20+1280];
	fma.rn.f32 	%f40, %f38, %f39, %f37;
	ld.global.nc.f32 	%f41, [%rd18+44];
	ld.global.nc.f32 	%f42, [%rd20+1408];
	fma.rn.f32 	%f43, %f41, %f42, %f40;
	ld.global.nc.f32 	%f44, [%rd18+48];
	ld.global.nc.f32 	%f45, [%rd20+1536];
	fma.rn.f32 	%f46, %f44, %f45, %f43;
	ld.global.nc.f32 	%f47, [%rd18+52];
	ld.global.nc.f32 	%f48, [%rd20+1664];
	fma.rn.f32 	%f49, %f47, %f48, %f46;
	ld.global.nc.f32 	%f50, [%rd18+56];
	ld.global.nc.f32 	%f51, [%rd20+1792];
	fma.rn.f32 	%f52, %f50, %f51, %f49;
	ld.global.nc.f32 	%f53, [%rd18+60];
	ld.global.nc.f32 	%f54, [%rd20+1920];
	fma.rn.f32 	%f104, %f53, %f54, %f52;
	add.s32 	%r37, %r37, 1;
	setp.ne.s32 	%p1, %r37, 5;
	@%p1 bra 	$L__BB12_2;
	add.s32 	%r36, %r36, 1;
	setp.ne.s32 	%p2, %r36, 5;
	@%p2 bra 	$L__BB12_1;
	shl.b32 	%r28, %r1, 10;
	or.b32  	%r29, %r28, %r2;
	mul.wide.u32 	%rd21, %r29, 4;
	add.s64 	%rd4, %rd3, %rd21;
	st.global.f32 	[%rd4], %f104;
	add.s64 	%rd5, %rd2, 540732;
	and.b32  	%r30, %r1, 3;
	mul.wide.u32 	%rd22, %r30, 512;
	cvt.u64.u32 	%rd23, %r18;
	and.b64  	%rd24, %rd23, 496;
	or.b64  	%rd6, %rd22, %rd24;
	mul.wide.u32 	%rd25, %r5, 4;
	add.s64 	%rd26, %rd25, %rd1;
	add.s64 	%rd7, %rd26, 1024;
	mov.b32 	%r38, 0;
	mov.f32 	%f106, 0f00000000;
$L__BB12_5:
	add.s32 	%r34, %r38, %r3;
	mul.lo.s32 	%r35, %r34, 2112;
	cvt.s64.s32 	%rd27, %r35;
	add.s64 	%rd28, %rd6, %rd27;
	shl.b64 	%rd29, %rd28, 2;
	add.s64 	%rd32, %rd5, %rd29;
	mul.wide.u32 	%rd30, %r38, 10240;
	add.s64 	%rd31, %rd7, %rd30;
	mov.b32 	%r39, 0;
$L__BB12_6:
	ld.global.nc.f32 	%f56, [%rd32+-60];
	ld.global.nc.f32 	%f57, [%rd31+-1024];
	fma.rn.f32 	%f58, %f56, %f57, %f106;
	ld.global.nc.f32 	%f59, [%rd32+-56];
	ld.global.nc.f32 	%f60, [%rd31+-896];
	fma.rn.f32 	%f61, %f59, %f60, %f58;
	ld.global.nc.f32 	%f62, [%rd32+-52];
	ld.global.nc.f32 	%f63, [%rd31+-768];
	fma.rn.f32 	%f64, %f62, %f63, %f61;
	ld.global.nc.f32 	%f65, [%rd32+-48];
	ld.global.nc.f32 	%f66, [%rd31+-640];
	fma.rn.f32 	%f67, %f65, %f66, %f64;
	ld.global.nc.f32 	%f68, [%rd32+-44];
	ld.global.nc.f32 	%f69, [%rd31+-512];
	fma.rn.f32 	%f70, %f68, %f69, %f67;
	ld.global.nc.f32 	%f71, [%rd32+-40];
	ld.global.nc.f32 	%f72, [%rd31+-384];
	fma.rn.f32 	%f73, %f71, %f72, %f70;
	ld.global.nc.f32 	%f74, [%rd32+-36];
	ld.global.nc.f32 	%f75, [%rd31+-256];
	fma.rn.f32 	%f76, %f74, %f75, %f73;
	ld.global.nc.f32 	%f77, [%rd32+-32];
	ld.global.nc.f32 	%f78, [%rd31+-128];
	fma.rn.f32 	%f79, %f77, %f78, %f76;
	ld.global.nc.f32 	%f80, [%rd32+-28];
	ld.global.nc.f32 	%f81, [%rd31];
	fma.rn.f32 	%f82, %f80, %f81, %f79;
	ld.global.nc.f32 	%f83, [%rd32+-24];
	ld.global.nc.f32 	%f84, [%rd31+128];
	fma.rn.f32 	%f85, %f83, %f84, %f82;
	ld.global.nc.f32 	%f86, [%rd32+-20];
	ld.global.nc.f32 	%f87, [%rd31+256];
	fma.rn.f32 	%f88, %f86, %f87, %f85;
	ld.global.nc.f32 	%f89, [%rd32+-16];
	ld.global.nc.f32 	%f90, [%rd31+384];
	fma.rn.f32 	%f91, %f89, %f90, %f88;
	ld.global.nc.f32 	%f92, [%rd32+-12];
	ld.global.nc.f32 	%f93, [%rd31+512];
	fma.rn.f32 	%f94, %f92, %f93, %f91;
	ld.global.nc.f32 	%f95, [%rd32+-8];
	ld.global.nc.f32 	%f96, [%rd31+640];
	fma.rn.f32 	%f97, %f95, %f96, %f94;
	ld.global.nc.f32 	%f98, [%rd32+-4];
	ld.global.nc.f32 	%f99, [%rd31+768];
	fma.rn.f32 	%f100, %f98, %f99, %f97;
	ld.global.nc.f32 	%f101, [%rd32];
	ld.global.nc.f32 	%f102, [%rd31+896];
	fma.rn.f32 	%f106, %f101, %f102, %f100;
	add.s32 	%r39, %r39, 1;
	add.s64 	%rd32, %rd32, 64;
	add.s64 	%rd31, %rd31, 2048;
	setp.ne.s32 	%p3, %r39, 5;
	@%p3 bra 	$L__BB12_6;
	add.s32 	%r38, %r38, 1;
	setp.ne.s32 	%p4, %r38, 5;
	@%p4 bra 	$L__BB12_5;
	st.global.f32 	[%rd4+1048576], %f106;
	ret;

}
	// .globl	default_function_kernel_17
.visible .entry default_function_kernel_17(
	.param .u64 .ptr .align 1 default_function_kernel_17_param_0,
	.param .u64 .ptr .align 1 default_function_kernel_17_param_1,
	.param .u64 .ptr .align 1 default_function_kernel_17_param_2
)
.maxntid 1024
{
	.reg .pred 	%p<3>;
	.reg .b32 	%r<16>;
	.reg .b32 	%f<52>;
	.reg .b64 	%rd<27>;

	ld.param.u64 	%rd10, [default_function_kernel_17_param_0];
	ld.param.u64 	%rd11, [default_function_kernel_17_param_1];
	ld.param.u64 	%rd12, [default_function_kernel_17_param_2];
	cvta.to.global.u64 	%rd13, %rd12;
	cvta.to.global.u64 	%rd14, %rd11;
	cvta.to.global.u64 	%rd1, %rd10;
	mov.u32 	%r7, %ctaid.x;
	shl.b32 	%r8, %r7, 10;
	mov.u32 	%r9, %tid.x;
	or.b32  	%r1, %r8, %r9;
	add.s64 	%rd2, %rd14, 32;
	mul.wide.u32 	%rd15, %r7, 3072;
	cvt.u64.u32 	%rd16, %r9;
	shr.u64 	%rd17, %rd16, 6;
	mad.lo.s64 	%rd3, %rd17, 192, %rd15;
	and.b32  	%r10, %r9, 63;
	mul.wide.u32 	%rd18, %r10, 4;
	add.s64 	%rd19, %rd18, %rd13;
	add.s64 	%rd4, %rd19, 2048;
	mov.b32 	%r14, 0;
$L__BB13_1:
	mul.wide.u32 	%rd20, %r14, 786432;
	add.s64 	%rd21, %rd3, %rd20;
	shl.b64 	%rd22, %rd21, 2;
	add.s64 	%rd26, %rd2, %rd22;
	mov.b32 	%r15, 0;
	mov.f32 	%f51, 0f00000000;
	mov.u64 	%rd25, %rd4;
$L__BB13_2:
	ld.global.nc.f32 	%f4, [%rd26+-32];
	ld.global.nc.f32 	%f5, [%rd25+-2048];
	fma.rn.f32 	%f6, %f4, %f5, %f51;
	ld.global.nc.f32 	%f7, [%rd26+-28];
	ld.global.nc.f32 	%f8, [%rd25+-1792];
	fma.rn.f32 	%f9, %f7, %f8, %f6;
	ld.global.nc.f32 	%f10, [%rd26+-24];
	ld.global.nc.f32 	%f11, [%rd25+-1536];
	fma.rn.f32 	%f12, %f10, %f11, %f9;
	ld.global.nc.f32 	%f13, [%rd26+-20];
	ld.global.nc.f32 	%f14, [%rd25+-1280];
	fma.rn.f32 	%f15, %f13, %f14, %f12;
	ld.global.nc.f32 	%f16, [%rd26+-16];
	ld.global.nc.f32 	%f17, [%rd25+-1024];
	fma.rn.f32 	%f18, %f16, %f17, %f15;
	ld.global.nc.f32 	%f19, [%rd26+-12];
	ld.global.nc.f32 	%f20, [%rd25+-768];
	fma.rn.f32 	%f21, %f19, %f20, %f18;
	ld.global.nc.f32 	%f22, [%rd26+-8];
	ld.global.nc.f32 	%f23, [%rd25+-512];
	fma.rn.f32 	%f24, %f22, %f23, %f21;
	ld.global.nc.f32 	%f25, [%rd26+-4];
	ld.global.nc.f32 	%f26, [%rd25+-256];
	fma.rn.f32 	%f27, %f25, %f26, %f24;
	ld.global.nc.f32 	%f28, [%rd26];
	ld.global.nc.f32 	%f29, [%rd25];
	fma.rn.f32 	%f30, %f28, %f29, %f27;
	ld.global.nc.f32 	%f31, [%rd26+4];
	ld.global.nc.f32 	%f32, [%rd25+256];
	fma.rn.f32 	%f33, %f31, %f32, %f30;
	ld.global.nc.f32 	%f34, [%rd26+8];
	ld.global.nc.f32 	%f35, [%rd25+512];
	fma.rn.f32 	%f36, %f34, %f35, %f33;
	ld.global.nc.f32 	%f37, [%rd26+12];
	ld.global.nc.f32 	%f38, [%rd25+768];
	fma.rn.f32 	%f39, %f37, %f38, %f36;
	ld.global.nc.f32 	%f40, [%rd26+16];
	ld.global.nc.f32 	%f41, [%rd25+1024];
	fma.rn.f32 	%f42, %f40, %f41, %f39;
	ld.global.nc.f32 	%f43, [%rd26+20];
	ld.global.nc.f32 	%f44, [%rd25+1280];
	fma.rn.f32 	%f45, %f43, %f44, %f42;
	ld.global.nc.f32 	%f46, [%rd26+24];
	ld.global.nc.f32 	%f47, [%rd25+1536];
	fma.rn.f32 	%f48, %f46, %f47, %f45;
	ld.global.nc.f32 	%f49, [%rd26+28];
	ld.global.nc.f32 	%f50, [%rd25+1792];
	fma.rn.f32 	%f51, %f49, %f50, %f48;
	add.s32 	%r15, %r15, 16;
	add.s64 	%rd26, %rd26, 64;
	add.s64 	%rd25, %rd25, 4096;
	setp.ne.s32 	%p1, %r15, 192;
	@%p1 bra 	$L__BB13_2;
	shl.b32 	%r12, %r14, 18;
	add.s32 	%r13, %r1, %r12;
	mul.wide.u32 	%rd23, %r13, 4;
	add.s64 	%rd24, %rd1, %rd23;
	st.global.f32 	[%rd24], %f51;
	add.s32 	%r14, %r14, 1;
	setp.ne.s32 	%p2, %r14, 4;
	@%p2 bra 	$L__BB13_1;
	ret;

}
	// .globl	default_function_kernel_16
.visible .entry default_function_kernel_16(
	.param .u64 .ptr .align 1 default_function_kernel_16_param_0,
	.param .u64 .ptr .align 1 default_function_kernel_16_param_1
)
.maxntid 1024
{
	.reg .b32 	%r<5>;
	.reg .b32 	%f<13>;
	.reg .b64 	%rd<8>;

	ld.param.u64 	%rd1, [default_function_kernel_16_param_0];
	ld.param.u64 	%rd2, [default_function_kernel_16_param_1];
	mov.u32 	%r1, %ctaid.x;
	shl.b32 	%r2, %r1, 10;
	mov.u32 	%r3, %tid.x;
	or.b32  	%r4, %r2, %r3;
	cvta.to.global.u64 	%rd3, %rd2;
	cvta.to.global.u64 	%rd4, %rd1;
	mul.wide.u32 	%rd5, %r4, 4;
	add.s64 	%rd6, %rd3, %rd5;
	ld.global.nc.f32 	%f1, [%rd6];
	add.s64 	%rd7, %rd4, %rd5;
	st.global.f32 	[%rd7], %f1;
	ld.global.nc.f32 	%f2, [%rd6+1048576];
	st.global.f32 	[%rd7+1048576], %f2;
	ld.global.nc.f32 	%f3, [%rd6+2097152];
	st.global.f32 	[%rd7+2097152], %f3;
	ld.global.nc.f32 	%f4, [%rd6+3145728];
	st.global.f32 	[%rd7+3145728], %f4;
	ld.global.nc.f32 	%f5, [%rd6+4194304];
	st.global.f32 	[%rd7+4194304], %f5;
	ld.global.nc.f32 	%f6, [%rd6+5242880];
	st.global.f32 	[%rd7+5242880], %f6;
	ld.global.nc.f32 	%f7, [%rd6+6291456];
	st.global.f32 	[%rd7+6291456], %f7;
	ld.global.nc.f32 	%f8, [%rd6+7340032];
	st.global.f32 	[%rd7+7340032], %f8;
	ld.global.nc.f32 	%f9, [%rd6+8388608];
	st.global.f32 	[%rd7+8388608], %f9;
	ld.global.nc.f32 	%f10, [%rd6+9437184];
	st.global.f32 	[%rd7+9437184], %f10;
	ld.global.nc.f32 	%f11, [%rd6+10485760];
	st.global.f32 	[%rd7+10485760], %f11;
	ld.global.nc.f32 	%f12, [%rd6+11534336];
	st.global.f32 	[%rd7+11534336], %f12;
	ret;

}
	// .globl	default_function_kernel_18
.visible .entry default_function_kernel_18(
	.param .u64 .ptr .align 1 default_function_kernel_18_param_0
)
.maxntid 1024
{
	.reg .b32 	%r<5>;
	.reg .b32 	%f<9>;
	.reg .b64 	%rd<5>;

	ld.param.u64 	%rd1, [default_function_kernel_18_param_0];
	mov.u32 	%r1, %ctaid.x;
	shl.b32 	%r2, %r1, 10;
	mov.u32 	%r3, %tid.x;
	or.b32  	%r4, %r2, %r3;
	cvta.to.global.u64 	%rd2, %rd1;
	mul.wide.u32 	%rd3, %r4, 4;
	add.s64 	%rd4, %rd2, %rd3;
	ld.global.f32 	%f1, [%rd4];
	max.f32 	%f2, %f1, 0f00000000;
	st.global.f32 	[%rd4], %f2;
	ld.global.f32 	%f3, [%rd4+1048576];
	max.f32 	%f4, %f3, 0f00000000;
	st.global.f32 	[%rd4+1048576], %f4;
	ld.global.f32 	%f5, [%rd4+2097152];
	max.f32 	%f6, %f5, 0f00000000;
	st.global.f32 	[%rd4+2097152], %f6;
	ld.global.f32 	%f7, [%rd4+3145728];
	max.f32 	%f8, %f7, 0f00000000;
	st.global.f32 	[%rd4+3145728], %f8;
	ret;

}
	// .globl	default_function_kernel_11
.visible .entry default_function_kernel_11(
	.param .u64 .ptr .align 1 default_function_kernel_11_param_0,
	.param .u64 .ptr .align 1 default_function_kernel_11_param_1,
	.param .u64 .ptr .align 1 default_function_kernel_11_param_2
)
.maxntid 1024
{
	.reg .pred 	%p<3>;
	.reg .b32 	%r<39>;
	.reg .b32 	%f<52>;
	.reg .b64 	%rd<36>;

	ld.param.u64 	%rd5, [default_function_kernel_11_param_0];
	ld.param.u64 	%rd6, [default_function_kernel_11_param_1];
	ld.param.u64 	%rd7, [default_function_kernel_11_param_2];
	cvta.to.global.u64 	%rd1, %rd7;
	cvta.to.global.u64 	%rd2, %rd6;
	cvta.to.global.u64 	%rd3, %rd5;
	mov.u32 	%r10, %ctaid.x;
	shl.b32 	%r11, %r10, 10;
	mov.u32 	%r12, %tid.x;
	or.b32  	%r1, %r11, %r12;
	shl.b32 	%r13, %r10, 5;
	shr.u32 	%r14, %r12, 5;
	or.b32  	%r2, %r14, %r13;
	mov.b32 	%r37, 0;
$L__BB16_1:
	shl.b32 	%r16, %r37, 18;
	add.s32 	%r17, %r1, %r16;
	cvt.u64.u32 	%rd4, %r17;
	shl.b32 	%r18, %r37, 13;
	add.s32 	%r19, %r2, %r18;
	mul.hi.u32 	%r20, %r19, 1431655766;
	mul.lo.s32 	%r4, %r20, 192;
	mul.hi.u32 	%r21, %r17, 715827883;
	shr.u32 	%r22, %r21, 4;
	mul.lo.s32 	%r23, %r22, 96;
	sub.s32 	%r5, %r17, %r23;
	mov.b32 	%r38, 0;
	mov.f32 	%f51, 0f00000000;
$L__BB16_2:
	add.s32 	%r24, %r38, %r4;
	mul.wide.u32 	%rd8, %r24, 4;
	add.s64 	%rd9, %rd2, %rd8;
	ld.global.nc.f32 	%f4, [%rd9];
	mad.lo.s32 	%r25, %r38, 96, %r5;
	mul.wide.u32 	%rd10, %r25, 4;
	add.s64 	%rd11, %rd1, %rd10;
	ld.global.nc.f32 	%f5, [%rd11];
	fma.rn.f32 	%f6, %f4, %f5, %f51;
	ld.global.nc.f32 	%f7, [%rd9+4];
	ld.global.nc.f32 	%f8, [%rd11+384];
	fma.rn.f32 	%f9, %f7, %f8, %f6;
	ld.global.nc.f32 	%f10, [%rd9+8];
	ld.global.nc.f32 	%f11, [%rd11+768];
	fma.rn.f32 	%f12, %f10, %f11, %f9;
	ld.global.nc.f32 	%f13, [%rd9+12];
	ld.global.nc.f32 	%f14, [%rd11+1152];
	fma.rn.f32 	%f15, %f13, %f14, %f12;
	ld.global.nc.f32 	%f16, [%rd9+16];
	ld.global.nc.f32 	%f17, [%rd11+1536];
	fma.rn.f32 	%f18, %f16, %f17, %f15;
	ld.global.nc.f32 	%f19, [%rd9+20];
	add.s32 	%r26, %r25, 480;
	mul.wide.u32 	%rd12, %r26, 4;
	add.s64 	%rd13, %rd1, %rd12;
	ld.global.nc.f32 	%f20, [%rd13];
	fma.rn.f32 	%f21, %f19, %f20, %f18;
	ld.global.nc.f32 	%f22, [%rd9+24];
	add.s32 	%r27, %r25, 576;
	mul.wide.u32 	%rd14, %r27, 4;
	add.s64 	%rd15, %rd1, %rd14;
	ld.global.nc.f32 	%f23, [%rd15];
	fma.rn.f32 	%f24, %f22, %f23, %f21;
	ld.global.nc.f32 	%f25, [%rd9+28];
	add.s32 	%r28, %r25, 672;
	mul.wide.u32 	%rd16, %r28, 4;
	add.s64 	%rd17, %rd1, %rd16;
	ld.global.nc.f32 	%f26, [%rd17];
	fma.rn.f32 	%f27, %f25, %f26, %f24;
	ld.global.nc.f32 	%f28, [%rd9+32];
	add.s32 	%r29, %r25, 768;
	mul.wide.u32 	%rd18, %r29, 4;
	add.s64 	%rd19, %rd1, %rd18;
	ld.global.nc.f32 	%f29, [%rd19];
	fma.rn.f32 	%f30, %f28, %f29, %f27;
	ld.global.nc.f32 	%f31, [%rd9+36];
	add.s32 	%r30, %r25, 864;
	mul.wide.u32 	%rd20, %r30, 4;
	add.s64 	%rd21, %rd1, %rd20;
	ld.global.nc.f32 	%f32, [%rd21];
	fma.rn.f32 	%f33, %f31, %f32, %f30;
	ld.global.nc.f32 	%f34, [%rd9+40];
	add.s32 	%r31, %r25, 960;
	mul.wide.u32 	%rd22, %r31, 4;
	add.s64 	%rd23, %rd1, %rd22;
	ld.global.nc.f32 	%f35, [%rd23];
	fma.rn.f32 	%f36, %f34, %f35, %f33;
	ld.global.nc.f32 	%f37, [%rd9+44];
	add.s32 	%r32, %r25, 1056;
	mul.wide.u32 	%rd24, %r32, 4;
	add.s64 	%rd25, %rd1, %rd24;
	ld.global.nc.f32 	%f38, [%rd25];
	fma.rn.f32 	%f39, %f37, %f38, %f36;
	ld.global.nc.f32 	%f40, [%rd9+48];
	add.s32 	%r33, %r25, 1152;
	mul.wide.u32 	%rd26, %r33, 4;
	add.s64 	%rd27, %rd1, %rd26;
	ld.global.nc.f32 	%f41, [%rd27];
	fma.rn.f32 	%f42, %f40, %f41, %f39;
	ld.global.nc.f32 	%f43, [%rd9+52];
	add.s32 	%r34, %r25, 1248;
	mul.wide.u32 	%rd28, %r34, 4;
	add.s64 	%rd29, %rd1, %rd28;
	ld.global.nc.f32 	%f44, [%rd29];
	fma.rn.f32 	%f45, %f43, %f44, %f42;
	ld.global.nc.f32 	%f46, [%rd9+56];
	add.s32 	%r35, %r25, 1344;
	mul.wide.u32 	%rd30, %r35, 4;
	add.s64 	%rd31, %rd1, %rd30;
	ld.global.nc.f32 	%f47, [%rd31];
	fma.rn.f32 	%f48, %f46, %f47, %f45;
	ld.global.nc.f32 	%f49, [%rd9+60];
	add.s32 	%r36, %r25, 1440;
	mul.wide.u32 	%rd32, %r36, 4;
	add.s64 	%rd33, %rd1, %rd32;
	ld.global.nc.f32 	%f50, [%rd33];
	fma.rn.f32 	%f51, %f49, %f50, %f48;
	add.s32 	%r38, %r38, 16;
	setp.ne.s32 	%p1, %r38, 192;
	@%p1 bra 	$L__BB16_2;
	shl.b64 	%rd34, %rd4, 2;
	add.s64 	%rd35, %rd3, %rd34;
	st.global.f32 	[%rd35], %f51;
	add.s32 	%r37, %r37, 1;
	setp.ne.s32 	%p2, %r37, 6;
	@%p2 bra 	$L__BB16_1;
	ret;

}
	// .globl	default_function_kernel_15
.visible .entry default_function_kernel_15(
	.param .u64 .ptr .align 1 default_function_kernel_15_param_0
)
.maxntid 1024
{
	.reg .b32 	%r<5>;
	.reg .b32 	%f<17>;
	.reg .b64 	%rd<5>;

	ld.param.u64 	%rd1, [default_function_kernel_15_param_0];
	mov.u32 	%r1, %ctaid.x;
	shl.b32 	%r2, %r1, 10;
	mov.u32 	%r3, %tid.x;
	or.b32  	%r4, %r2, %r3;
	cvta.to.global.u64 	%rd2, %rd1;
	mul.wide.u32 	%rd3, %r4, 4;
	add.s64 	%rd4, %rd2, %rd3;
	ld.global.f32 	%f1, [%rd4];
	max.f32 	%f2, %f1, 0f00000000;
	st.global.f32 	[%rd4], %f2;
	ld.global.f32 	%f3, [%rd4+1048576];
	max.f32 	%f4, %f3, 0f00000000;
	st.global.f32 	[%rd4+1048576], %f4;
	ld.global.f32 	%f5, [%rd4+2097152];
	max.f32 	%f6, %f5, 0f00000000;
	st.global.f32 	[%rd4+2097152], %f6;
	ld.global.f32 	%f7, [%rd4+3145728];
	max.f32 	%f8, %f7, 0f00000000;
	st.global.f32 	[%rd4+3145728], %f8;
	ld.global.f32 	%f9, [%rd4+4194304];
	max.f32 	%f10, %f9, 0f00000000;
	st.global.f32 	[%rd4+4194304], %f10;
	ld.global.f32 	%f11, [%rd4+5242880];
	max.f32 	%f12, %f11, 0f00000000;
	st.global.f32 	[%rd4+5242880], %f12;
	ld.global.f32 	%f13, [%rd4+6291456];
	max.f32 	%f14, %f13, 0f00000000;
	st.global.f32 	[%rd4+6291456], %f14;
	ld.global.f32 	%f15, [%rd4+7340032];
	max.f32 	%f16, %f15, 0f00000000;
	st.global.f32 	[%rd4+7340032], %f16;
	ret;

}
	// .globl	default_function_kernel
.visible .entry default_function_kernel(
	.param .u64 .ptr .align 1 default_function_kernel_param_0,
	.param .u64 .ptr .align 1 default_function_kernel_param_1
)
.maxntid 1024
{
	.reg .pred 	%p<54>;
	.reg .b16 	%rs<52>;
	.reg .b32 	%r<181>;
	.reg .b32 	%f<91>;
	.reg .b64 	%rd<36>;

	ld.param.u64 	%rd3, [default_function_kernel_param_0];
	ld.param.u64 	%rd4, [default_function_kernel_param_1];
	cvta.to.global.u64 	%rd5, %rd3;
	cvta.to.global.u64 	%rd1, %rd4;
	mov.u32 	%r18, %ctaid.x;
	shl.b32 	%r19, %r18, 2;
	mov.u32 	%r20, %tid.x;
	shr.u32 	%r21, %r20, 8;
	or.b32  	%r1, %r21, %r19;
	shl.b32 	%r22, %r18, 3;
	shr.u32 	%r23, %r20, 7;
	or.b32  	%r2, %r23, %r22;
	shl.b32 	%r24, %r18, 4;
	shr.u32 	%r25, %r20, 6;
	or.b32  	%r3, %r25, %r24;
	shl.b32 	%r26, %r18, 10;
	or.b32  	%r4, %r26, %r20;
	setp.gt.u32 	%p1, %r1, 12674;
	mul.wide.u32 	%rd6, %r4, 4;
	add.s64 	%rd2, %rd5, %rd6;
	mov.f32 	%f78, 0fFF7FFFFD;
	@%p1 bra 	$L__BB18_5;
	add.s32 	%r27, %r2, -195;
	setp.gt.u32 	%p2, %r27, 24959;
	mul.hi.u32 	%r28, %r3, -1475706711;
	shr.u32 	%r29, %r28, 8;
	mul.lo.s32 	%r30, %r29, 390;
	sub.s32 	%r31, %r3, %r30;
	setp.lt.u32 	%p3, %r31, 3;
	or.pred  	%p4, %p2, %p3;
	@%p4 bra 	$L__BB18_4;
	mul.hi.u32 	%r33, %r4, -1475706711;
	shr.u32 	%r34, %r33, 14;
	mul.lo.s32 	%r35, %r34, 24960;
	sub.s32 	%r5, %r4, %r35;
	setp.gt.u32 	%p5, %r5, 24767;
	@%p5 bra 	$L__BB18_4;
	cvt.u16.u32 	%rs1, %r2;
	mul.hi.u16 	%rs2, %rs1, -22517;
	shr.u16 	%rs3, %rs2, 7;
	cvt.u32.u16 	%r36, %rs3;
	mul.wide.u32 	%rd7, %r36, 24576;
	cvt.u64.u32 	%rd8, %r5;
	add.s64 	%rd9, %rd7, %rd8;
	shl.b64 	%rd10, %rd9, 2;
	add.s64 	%rd11, %rd1, %rd10;
	ld.global.nc.f32 	%f78, [%rd11+-99072];
$L__BB18_4:
	st.global.f32 	[%rd2], %f78;
$L__BB18_5:
	setp.gt.u32 	%p6, %r1, 11650;
	mov.f32 	%f79, 0fFF7FFFFD;
	@%p6 bra 	$L__BB18_11;
	setp.gt.u32 	%p7, %r2, 23106;
	@%p7 bra 	$L__BB18_10;
	add.s32 	%r37, %r3, 4096;
	mul.hi.u32 	%r38, %r37, -1475706711;
	shr.u32 	%r39, %r38, 8;
	mul.lo.s32 	%r40, %r39, 390;
	sub.s32 	%r41, %r37, %r40;
	setp.lt.u32 	%p8, %r41, 3;
	@%p8 bra 	$L__BB18_10;
	add.s32 	%r42, %r4, 262144;
	mul.hi.u32 	%r43, %r42, -1475706711;
	shr.u32 	%r44, %r43, 14;
	mul.lo.s32 	%r45, %r44, 24960;
	sub.s32 	%r6, %r42, %r45;
	setp.gt.u32 	%p9, %r6, 24767;
	@%p9 bra 	$L__BB18_10;
	cvt.u16.u32 	%rs4, %r2;
	add.s16 	%rs5, %rs4, 2048;
	mul.hi.u16 	%rs6, %rs5, -22517;
	shr.u16 	%rs7, %rs6, 7;
	mul.wide.u16 	%r46, %rs7, 24576;
	add.s32 	%r47, %r6, %r46;
	add.s32 	%r48, %r47, -24768;
	mul.wide.u32 	%rd12, %r48, 4;
	add.s64 	%rd13, %rd1, %rd12;
	ld.global.nc.f32 	%f79, [%rd13];
$L__BB18_10:
	st.global.f32 	[%rd2+1048576], %f79;
$L__BB18_11:
	setp.gt.u32 	%p10, %r1, 10626;
	mov.f32 	%f80, 0fFF7FFFFD;
	@%p10 bra 	$L__BB18_17;
	setp.gt.u32 	%p11, %r2, 21058;
	@%p11 bra 	$L__BB18_16;
	add.s32 	%r49, %r3, 8192;
	mul.hi.u32 	%r50, %r49, -1475706711;
	shr.u32 	%r51, %r50, 8;
	mul.lo.s32 	%r52, %r51, 390;
	sub.s32 	%r53, %r49, %r52;
	setp.lt.u32 	%p12, %r53, 3;
	@%p12 bra 	$L__BB18_16;
	add.s32 	%r54, %r4, 524288;
	mul.hi.u32 	%r55, %r54, -1475706711;
	shr.u32 	%r56, %r55, 14;
	mul.lo.s32 	%r57, %r56, 24960;
	sub.s32 	%r7, %r54, %r57;
	setp.gt.u32 	%p13, %r7, 24767;
	@%p13 bra 	$L__BB18_16;
	cvt.u16.u32 	%rs8, %r2;
	add.s16 	%rs9, %rs8, 4096;
	mul.hi.u16 	%rs10, %rs9, -22517;
	shr.u16 	%rs11, %rs10, 7;
	mul.wide.u16 	%r58, %rs11, 24576;
	add.s32 	%r59, %r7, %r58;
	add.s32 	%r60, %r59, -24768;
	mul.wide.u32 	%rd14, %r60, 4;
	add.s64 	%rd15, %rd1, %rd14;
	ld.global.nc.f32 	%f80, [%rd15];
$L__BB18_16:
	st.global.f32 	[%rd2+2097152], %f80;
$L__BB18_17:
	setp.gt.u32 	%p14, %r1, 9602;
	mov.f32 	%f81, 0fFF7FFFFD;
	@%p14 bra 	$L__BB18_23;
	setp.gt.u32 	%p15, %r2, 19010;
	@%p15 bra 	$L__BB18_22;
	add.s32 	%r61, %r3, 12288;
	mul.hi.u32 	%r62, %r61, -1475706711;
	shr.u32 	%r63, %r62, 8;
	mul.lo.s32 	%r64, %r63, 390;
	sub.s32 	%r65, %r61, %r64;
	setp.lt.u32 	%p16, %r65, 3;
	@%p16 bra 	$L__BB18_22;
	add.s32 	%r66, %r4, 786432;
	mul.hi.u32 	%r67, %r66, -1475706711;
	shr.u32 	%r68, %r67, 14;
	mul.lo.s32 	%r69, %r68, 24960;
	sub.s32 	%r8, %r66, %r69;
	setp.gt.u32 	%p17, %r8, 24767;
	@%p17 bra 	$L__BB18_22;
	cvt.u16.u32 	%rs12, %r2;
	add.s16 	%rs13, %rs12, 6144;
	mul.hi.u16 	%rs14, %rs13, -22517;
	shr.u16 	%rs15, %rs14, 7;
	mul.wide.u16 	%r70, %rs15, 24576;
	add.s32 	%r71, %r8, %r70;
	add.s32 	%r72, %r71, -24768;
	mul.wide.u32 	%rd16, %r72, 4;
	add.s64 	%rd17, %rd1, %rd16;
	ld.global.nc.f32 	%f81, [%rd17];
$L__BB18_22:
	st.global.f32 	[%rd2+3145728], %f81;
$L__BB18_23:
	setp.gt.u32 	%p18, %r1, 8578;
	mov.f32 	%f82, 0fFF7FFFFD;
	@%p18 bra 	$L__BB18_29;
	setp.gt.u32 	%p19, %r2, 16962;
	@%p19 bra 	$L__BB18_28;
	add.s32 	%r73, %r3, 16384;
	mul.hi.u32 	%r74, %r73, -1475706711;
	shr.u32 	%r75, %r74, 8;
	mul.lo.s32 	%r76, %r75, 390;
	sub.s32 	%r77, %r73, %r76;
	setp.lt.u32 	%p20, %r77, 3;
	@%p20 bra 	$L__BB18_28;
	add.s32 	%r78, %r4, 1048576;
	mul.hi.u32 	%r79, %r78, -1475706711;
	shr.u32 	%r80, %r79, 14;
	mul.lo.s32 	%r81, %r80, 24960;
	sub.s32 	%r9, %r78, %r81;
	setp.gt.u32 	%p21, %r9, 24767;
	@%p21 bra 	$L__BB18_28;
	cvt.u16.u32 	%rs16, %r2;
	add.s16 	%rs17, %rs16, 8192;
	mul.hi.u16 	%rs18, %rs17, -22517;
	shr.u16 	%rs19, %rs18, 7;
	mul.wide.u16 	%r82, %rs19, 24576;
	add.s32 	%r83, %r9, %r82;
	add.s32 	%r84, %r83, -24768;
	mul.wide.u32 	%rd18, %r84, 4;
	add.s64 	%rd19, %rd1, %rd18;
	ld.global.nc.f32 	%f82, [%rd19];
$L__BB18_28:
	st.global.f32 	[%rd2+4194304], %f82;
$L__BB18_29:
	setp.gt.u32 	%p22, %r1, 7554;
	mov.f32 	%f83, 0fFF7FFFFD;
	@%p22 bra 	$L__BB18_35;
	setp.gt.u32 	%p23, %r2, 14914;
	@%p23 bra 	$L__BB18_34;
	add.s32 	%r85, %r3, 20480;
	mul.hi.u32 	%r86, %r85, -1475706711;
	shr.u32 	%r87, %r86, 8;
	mul.lo.s32 	%r88, %r87, 390;
	sub.s32 	%r89, %r85, %r88;
	setp.lt.u32 	%p24, %r89, 3;
	@%p24 bra 	$L__BB18_34;
	add.s32 	%r90, %r4, 1310720;
	mul.hi.u32 	%r91, %r90, -1475706711;
	shr.u32 	%r92, %r91, 14;
	mul.lo.s32 	%r93, %r92, 24960;
	sub.s32 	%r10, %r90, %r93;
	setp.gt.u32 	%p25, %r10, 24767;
	@%p25 bra 	$L__BB18_34;
	cvt.u16.u32 	%rs20, %r2;
	add.s16 	%rs21, %rs20, 10240;
	mul.hi.u16 	%rs22, %rs21, -22517;
	shr.u16 	%rs23, %rs22, 7;
	mul.wide.u16 	%r94, %rs23, 24576;
	add.s32 	%r95, %r10, %r94;
	add.s32 	%r96, %r95, -24768;
	mul.wide.u32 	%rd20, %r96, 4;
	add.s64 	%rd21, %rd1, %rd20;
	ld.global.nc.f32 	%f83, [%rd21];
$L__BB18_34:
	st.global.f32 	[%rd2+5242880], %f83;
$L__BB18_35:
	setp.gt.u32 	%p26, %r1, 6530;
	mov.f32 	%f84, 0fFF7FFFFD;
	@%p26 bra 	$L__BB18_41;
	setp.gt.u32 	%p27, %r2, 12866;
	@%p27 bra 	$L__BB18_40;
	add.s32 	%r97, %r3, 24576;
	mul.hi.u32 	%r98, %r97, -1475706711;
	shr.u32 	%r99, %r98, 8;
	mul.lo.s32 	%r100, %r99, 390;
	sub.s32 	%r101, %r97, %r100;
	setp.lt.u32 	%p28, %r101, 3;
	@%p28 bra 	$L__BB18_40;
	add.s32 	%r102, %r4, 1572864;
	mul.hi.u32 	%r103, %r102, -1475706711;
	shr.u32 	%r104, %r103, 14;
	mul.lo.s32 	%r105, %r104, 24960;
	sub.s32 	%r11, %r102, %r105;
	setp.gt.u32 	%p29, %r11, 24767;
	@%p29 bra 	$L__BB18_40;
	cvt.u16.u32 	%rs24, %r2;
	add.s16 	%rs25, %rs24, 12288;
	mul.hi.u16 	%rs26, %rs25, -22517;
	shr.u16 	%rs27, %rs26, 7;
	mul.wide.u16 	%r106, %rs27, 24576;
	add.s32 	%r107, %r11, %r106;
	add.s32 	%r108, %r107, -24768;
	mul.wide.u32 	%rd22, %r108, 4;
	add.s64 	%rd23, %rd1, %rd22;
	ld.global.nc.f32 	%f84, [%rd23];
$L__BB18_40:
	st.global.f32 	[%rd2+6291456], %f84;
$L__BB18_41:
	setp.gt.u32 	%p30, %r1, 5506;
	mov.f32 	%f85, 0fFF7FFFFD;
	@%p30 bra 	$L__BB18_47;
	setp.gt.u32 	%p31, %r2, 10818;
	@%p31 bra 	$L__BB18_46;
	add.s32 	%r109, %r3, 28672;
	mul.hi.u32 	%r110, %r109, -1475706711;
	shr.u32 	%r111, %r110, 8;
	mul.lo.s32 	%r112, %r111, 390;
	sub.s32 	%r113, %r109, %r112;
	setp.lt.u32 	%p32, %r113, 3;
	@%p32 bra 	$L__BB18_46;
	add.s32 	%r114, %r4, 1835008;
	mul.hi.u32 	%r115, %r114, -1475706711;
	shr.u32 	%r116, %r115, 14;
	mul.lo.s32 	%r117, %r116, 24960;
	sub.s32 	%r12, %r114, %r117;
	setp.gt.u32 	%p33, %r12, 24767;
	@%p33 bra 	$L__BB18_46;
	cvt.u16.u32 	%rs28, %r2;
	add.s16 	%rs29, %rs28, 14336;
	mul.hi.u16 	%rs30, %rs29, -22517;
	shr.u16 	%rs31, %rs30, 7;
	mul.wide.u16 	%r118, %rs31, 24576;
	add.s32 	%r119, %r12, %r118;
	add.s32 	%r120, %r119, -24768;
	mul.wide.u32 	%rd24, %r120, 4;
	add.s64 	%rd25, %rd1, %rd24;
	ld.global.nc.f32 	%f85, [%rd25];
$L__BB18_46:
	st.global.f32 	[%rd2+7340032], %f85;
$L__BB18_47:
	setp.gt.u32 	%p34, %r1, 4482;
	mov.f32 	%f86, 0fFF7FFFFD;
	@%p34 bra 	$L__BB18_53;
	setp.gt.u32 	%p35, %r2, 8770;
	@%p35 bra 	$L__BB18_52;
	add.s32 	%r121, %r3, 32768;
	mul.hi.u32 	%r122, %r121, -1475706711;
	shr.u32 	%r123, %r122, 8;
	mul.lo.s32 	%r124, %r123, 390;
	sub.s32 	%r125, %r121, %r124;
	setp.lt.u32 	%p36, %r125, 3;
	@%p36 bra 	$L__BB18_52;
	add.s32 	%r126, %r4, 2097152;
	mul.hi.u32 	%r127, %r126, -1475706711;
	shr.u32 	%r128, %r127, 14;
	mul.lo.s32 	%r129, %r128, 24960;
	sub.s32 	%r13, %r126, %r129;
	setp.gt.u32 	%p37, %r13, 24767;
	@%p37 bra 	$L__BB18_52;
	cvt.u16.u32 	%rs32, %r2;
	add.s16 	%rs33, %rs32, 16384;
	mul.hi.u16 	%rs34, %rs33, -22517;
	shr.u16 	%rs35, %rs34, 7;
	mul.wide.u16 	%r130, %rs35, 24576;
	add.s32 	%r131, %r13, %r130;
	add.s32 	%r132, %r131, -24768;
	mul.wide.u32 	%rd26, %r132, 4;
	add.s64 	%rd27, %rd1, %rd26;
	ld.global.nc.f32 	%f86, [%rd27];
$L__BB18_52:
	st.global.f32 	[%rd2+8388608], %f86;
$L__BB18_53:
	setp.gt.u32 	%p38, %r1, 3458;
	mov.f32 	%f87, 0fFF7FFFFD;
	@%p38 bra 	$L__BB18_59;
	setp.gt.u32 	%p39, %r2, 6722;
	@%p39 bra 	$L__BB18_58;
	add.s32 	%r133, %r3, 36864;
	mul.hi.u32 	%r134, %r133, -1475706711;
	shr.u32 	%r135, %r134, 8;
	mul.lo.s32 	%r136, %r135, 390;
	sub.s32 	%r137, %r133, %r136;
	setp.lt.u32 	%p40, %r137, 3;
	@%p40 bra 	$L__BB18_58;
	add.s32 	%r138, %r4, 2359296;
	mul.hi.u32 	%r139, %r138, -1475706711;
	shr.u32 	%r140, %r139, 14;
	mul.lo.s32 	%r141, %r140, 24960;
	sub.s32 	%r14, %r138, %r141;
	setp.gt.u32 	%p41, %r14, 24767;
	@%p41 bra 	$L__BB18_58;
	cvt.u16.u32 	%rs36, %r2;
	add.s16 	%rs37, %rs36, 18432;
	mul.hi.u16 	%rs38, %rs37, -22517;
	shr.u16 	%rs39, %rs38, 7;
	mul.wide.u16 	%r142, %rs39, 24576;
	add.s32 	%r143, %r14, %r142;
	add.s32 	%r144, %r143, -24768;
	mul.wide.u32 	%rd28, %r144, 4;
	add.s64 	%rd29, %rd1, %rd28;
	ld.global.nc.f32 	%f87, [%rd29];
$L__BB18_58:
	st.global.f32 	[%rd2+9437184], %f87;
$L__BB18_59:
	setp.gt.u32 	%p42, %r1, 2434;
	mov.f32 	%f88, 0fFF7FFFFD;
	@%p42 bra 	$L__BB18_65;
	setp.gt.u32 	%p43, %r2, 4674;
	@%p43 bra 	$L__BB18_64;
	add.s32 	%r145, %r3, 40960;
	mul.hi.u32 	%r146, %r145, -1475706711;
	shr.u32 	%r147, %r146, 8;
	mul.lo.s32 	%r148, %r147, 390;
	sub.s32 	%r149, %r145, %r148;
	setp.lt.u32 	%p44, %r149, 3;
	@%p44 bra 	$L__BB18_64;
	add.s32 	%r150, %r4, 2621440;
	mul.hi.u32 	%r151, %r150, -1475706711;
	shr.u32 	%r152, %r151, 14;
	mul.lo.s32 	%r153, %r152, 24960;
	sub.s32 	%r15, %r150, %r153;
	setp.gt.u32 	%p45, %r15, 24767;
	@%p45 bra 	$L__BB18_64;
	cvt.u16.u32 	%rs40, %r2;
	add.s16 	%rs41, %rs40, 20480;
	mul.hi.u16 	%rs42, %rs41, -22517;
	shr.u16 	%rs43, %rs42, 7;
	mul.wide.u16 	%r154, %rs43, 24576;
	add.s32 	%r155, %r15, %r154;
	add.s32 	%r156, %r155, -24768;
	mul.wide.u32 	%rd30, %r156, 4;
	add.s64 	%rd31, %rd1, %rd30;
	ld.global.nc.f32 	%f88, [%rd31];
$L__BB18_64:
	st.global.f32 	[%rd2+10485760], %f88;
$L__BB18_65:
	setp.gt.u32 	%p46, %r1, 1410;
	mov.f32 	%f89, 0fFF7FFFFD;
	@%p46 bra 	$L__BB18_71;
	setp.gt.u32 	%p47, %r2, 2626;
	@%p47 bra 	$L__BB18_70;
	add.s32 	%r157, %r3, 45056;
	mul.hi.u32 	%r158, %r157, -1475706711;
	shr.u32 	%r159, %r158, 8;
	mul.lo.s32 	%r160, %r159, 390;
	sub.s32 	%r161, %r157, %r160;
	setp.lt.u32 	%p48, %r161, 3;
	@%p48 bra 	$L__BB18_70;
	add.s32 	%r162, %r4, 2883584;
	mul.hi.u32 	%r163, %r162, -1475706711;
	shr.u32 	%r164, %r163, 14;
	mul.lo.s32 	%r165, %r164, 24960;
	sub.s32 	%r16, %r162, %r165;
	setp.gt.u32 	%p49, %r16, 24767;
	@%p49 bra 	$L__BB18_70;
	cvt.u16.u32 	%rs44, %r2;
	add.s16 	%rs45, %rs44, 22528;
	mul.hi.u16 	%rs46, %rs45, -22517;
	shr.u16 	%rs47, %rs46, 7;
	mul.wide.u16 	%r166, %rs47, 24576;
	add.s32 	%r167, %r16, %r166;
	add.s32 	%r168, %r167, -24768;
	mul.wide.u32 	%rd32, %r168, 4;
	add.s64 	%rd33, %rd1, %rd32;
	ld.global.nc.f32 	%f89, [%rd33];
$L__BB18_70:
	st.global.f32 	[%rd2+11534336], %f89;
$L__BB18_71:
	setp.gt.u32 	%p50, %r1, 386;
	mov.f32 	%f90, 0fFF7FFFFD;
	@%p50 bra 	$L__BB18_77;
	setp.gt.u32 	%p51, %r2, 578;
	@%p51 bra 	$L__BB18_76;
	add.s32 	%r169, %r3, 49152;
	mul.hi.u32 	%r170, %r169, -1475706711;
	shr.u32 	%r171, %r170, 8;
	mul.lo.s32 	%r172, %r171, 390;
	sub.s32 	%r173, %r169, %r172;
	setp.lt.u32 	%p52, %r173, 3;
	@%p52 bra 	$L__BB18_76;
	add.s32 	%r174, %r4, 3145728;
	mul.hi.u32 	%r175, %r174, -1475706711;
	shr.u32 	%r176, %r175, 14;
	mul.lo.s32 	%r177, %r176, 24960;
	sub.s32 	%r17, %r174, %r177;
	setp.gt.u32 	%p53, %r17, 24767;
	@%p53 bra 	$L__BB18_76;
	cvt.u16.u32 	%rs48, %r2;
	add.s16 	%rs49, %rs48, 24576;
	mul.hi.u16 	%rs50, %rs49, -22517;
	shr.u16 	%rs51, %rs50, 7;
	mul.wide.u16 	%r178, %rs51, 24576;
	add.s32 	%r179, %r17, %r178;
	add.s32 	%r180, %r179, -24768;
	mul.wide.u32 	%rd34, %r180, 4;
	add.s64 	%rd35, %rd1, %rd34;
	ld.global.nc.f32 	%f90, [%rd35];
$L__BB18_76:
	st.global.f32 	[%rd2+12582912], %f90;
$L__BB18_77:
	ret;

}
	// .globl	default_function_kernel_2
.visible .entry default_function_kernel_2(
	.param .u64 .ptr .align 1 default_function_kernel_2_param_0,
	.param .u64 .ptr .align 1 default_function_kernel_2_param_1,
	.param .u64 .ptr .align 1 default_function_kernel_2_param_2
)
.maxntid 1024
{
	.reg .pred 	%p<6>;
	.reg .b32 	%r<16>;
	.reg .b32 	%f<52>;
	.reg .b64 	%rd<27>;

	ld.param.u64 	%rd11, [default_function_kernel_2_param_0];
	ld.param.u64 	%rd12, [default_function_kernel_2_param_1];
	ld.param.u64 	%rd13, [default_function_kernel_2_param_2];
	cvta.to.global.u64 	%rd14, %rd12;
	cvta.to.global.u64 	%rd15, %rd13;
	cvta.to.global.u64 	%rd1, %rd11;
	mov.u32 	%r6, %ctaid.x;
	shl.b32 	%r7, %r6, 10;
	mov.u32 	%r8, %tid.x;
	or.b32  	%r1, %r7, %r8;
	add.s64 	%rd2, %rd15, 32;
	mul.wide.u32 	%rd16, %r6, 6144;
	cvt.u64.u32 	%rd17, %r8;
	shr.u64 	%rd18, %rd17, 5;
	mad.lo.s64 	%rd3, %rd18, 192, %rd16;
	and.b32  	%r9, %r8, 31;
	mul.wide.u32 	%rd19, %r9, 4;
	add.s64 	%rd20, %rd19, %rd14;
	add.s64 	%rd4, %rd20, 1024;
	mov.b32 	%r14, 0;
	mov.pred 	%p5, -1;
$L__BB19_1:
	mov.pred 	%p1, %p5;
	shl.b32 	%r11, %r14, 18;
	add.s32 	%r12, %r1, %r11;
	mul.wide.u32 	%rd21, %r12, 4;
	add.s64 	%rd5, %rd1, %rd21;
	mul.wide.u32 	%rd22, %r14, 1572864;
	add.s64 	%rd23, %rd3, %rd22;
	shl.b64 	%rd24, %rd23, 2;
	add.s64 	%rd26, %rd2, %rd24;
	mov.b32 	%r15, 0;
	mov.f32 	%f51, 0f00000000;
	mov.u64 	%rd25, %rd4;
$L__BB19_2:
	ld.global.nc.f32 	%f4, [%rd26+-32];
	ld.global.nc.f32 	%f5, [%rd25+-1024];
	fma.rn.f32 	%f6, %f4, %f5, %f51;
	ld.global.nc.f32 	%f7, [%rd26+-28];
	ld.global.nc.f32 	%f8, [%rd25+-896];
	fma.rn.f32 	%f9, %f7, %f8, %f6;
	ld.global.nc.f32 	%f10, [%rd26+-24];
	ld.global.nc.f32 	%f11, [%rd25+-768];
	fma.rn.f32 	%f12, %f10, %f11, %f9;
	ld.global.nc.f32 	%f13, [%rd26+-20];
	ld.global.nc.f32 	%f14, [%rd25+-640];
	fma.rn.f32 	%f15, %f13, %f14, %f12;
	ld.global.nc.f32 	%f16, [%rd26+-16];
	ld.global.nc.f32 	%f17, [%rd25+-512];
	fma.rn.f32 	%f18, %f16, %f17, %f15;
	ld.global.nc.f32 	%f19, [%rd26+-12];
	ld.global.nc.f32 	%f20, [%rd25+-384];
	fma.rn.f32 	%f21, %f19, %f20, %f18;
	ld.global.nc.f32 	%f22, [%rd26+-8];
	ld.global.nc.f32 	%f23, [%rd25+-256];
	fma.rn.f32 	%f24, %f22, %f23, %f21;
	ld.global.nc.f32 	%f25, [%rd26+-4];
	ld.global.nc.f32 	%f26, [%rd25+-128];
	fma.rn.f32 	%f27, %f25, %f26, %f24;
	ld.global.nc.f32 	%f28, [%rd26];
	ld.global.nc.f32 	%f29, [%rd25];
	fma.rn.f32 	%f30, %f28, %f29, %f27;
	ld.global.nc.f32 	%f31, [%rd26+4];
	ld.global.nc.f32 	%f32, [%rd25+128];
	fma.rn.f32 	%f33, %f31, %f32, %f30;
	ld.global.nc.f32 	%f34, [%rd26+8];
	ld.global.nc.f32 	%f35, [%rd25+256];
	fma.rn.f32 	%f36, %f34, %f35, %f33;
	ld.global.nc.f32 	%f37, [%rd26+12];
	ld.global.nc.f32 	%f38, [%rd25+384];
	fma.rn.f32 	%f39, %f37, %f38, %f36;
	ld.global.nc.f32 	%f40, [%rd26+16];
	ld.global.nc.f32 	%f41, [%rd25+512];
	fma.rn.f32 	%f42, %f40, %f41, %f39;
	ld.global.nc.f32 	%f43, [%rd26+20];
	ld.global.nc.f32 	%f44, [%rd25+640];
	fma.rn.f32 	%f45, %f43, %f44, %f42;
	ld.global.nc.f32 	%f46, [%rd26+24];
	ld.global.nc.f32 	%f47, [%rd25+768];
	fma.rn.f32 	%f48, %f46, %f47, %f45;
	ld.global.nc.f32 	%f49, [%rd26+28];
	ld.global.nc.f32 	%f50, [%rd25+896];
	fma.rn.f32 	%f51, %f49, %f50, %f48;
	add.s32 	%r15, %r15, 16;
	add.s64 	%rd26, %rd26, 64;
	add.s64 	%rd25, %rd25, 2048;
	setp.ne.s32 	%p3, %r15, 192;
	@%p3 bra 	$L__BB19_2;
	st.global.f32 	[%rd5], %f51;
	mov.b32 	%r14, 1;
	mov.pred 	%p5, 0;
	@%p1 bra 	$L__BB19_1;
	ret;

}


// ===== COMPILED SASS (sm_100) =====

	.target	sm_100

	.elftype	@"ET_EXEC"


//--------------------- .note.nv.tkinfo           --------------------------
	.section	.note.nv.tkinfo,"",@"SHT_NOTE"
	.sectionflags	@"SHF_NOTE_NV_TKINFO"
	.tkinfo
        /*0018*/ 	.word	0x00000002
        /*0030*/ 	.string	""
        /*0030*/ 	.string	"ptxas"
        /*0030*/ 	.string	"Cuda compilation tools, release 13.0, V13.0.88"
        /*0030*/ 	.string	"Build cuda_13.0.r13.0/compiler.36424714_0"
        /*0030*/ 	.string	"-arch sm_100 -m 64 "



//--------------------- .note.nv.cuinfo           --------------------------
	.section	.note.nv.cuinfo,"",@"SHT_NOTE"
	.sectionflags	@"SHF_NOTE_NV_CUINFO"
        /*0018*/ 	.short	0x0002
        /*001a*/ 	.short	0x0064
        /*001c*/ 	.short	0x0082
	.zero		2


//--------------------- .nv.info                  --------------------------
	.section	.nv.info,"",@"SHT_CUDA_INFO"
	.align	4


	//----- nvinfo : EIATTR_REGCOUNT
	.align		4
        /*0000*/ 	.byte	0x04, 0x2f
        /*0002*/ 	.short	(.L_1 - .L_0)
	.align		4
.L_0:
        /*0004*/ 	.word	index@(default_function_kernel_1)
        /*0008*/ 	.word	0x00000020


	//----- nvinfo : EIATTR_FRAME_SIZE
	.align		4
.L_1:
        /*000c*/ 	.byte	0x04, 0x11
        /*000e*/ 	.short	(.L_3 - .L_2)
	.align		4
.L_2:
        /*0010*/ 	.word	index@(default_function_kernel_1)
        /*0014*/ 	.word	0x00000000


	//----- nvinfo : EIATTR_REGCOUNT
	.align		4
.L_3:
        /*0018*/ 	.byte	0x04, 0x2f
        /*001a*/ 	.short	(.L_5 - .L_4)
	.align		4
.L_4:
        /*001c*/ 	.word	index@(default_function_kernel_12)
        /*0020*/ 	.word	0x00000012


	//----- nvinfo : EIATTR_FRAME_SIZE
	.align		4
.L_5:
        /*0024*/ 	.byte	0x04, 0x11
        /*0026*/ 	.short	(.L_7 - .L_6)
	.align		4
.L_6:
        /*0028*/ 	.word	index@(default_function_kernel_12)
        /*002c*/ 	.word	0x00000000


	//----- nvinfo : EIATTR_REGCOUNT
	.align		4
.L_7:
        /*0030*/ 	.byte	0x04, 0x2f
        /*0032*/ 	.short	(.L_9 - .L_8)
	.align		4
.L_8:
        /*0034*/ 	.word	index@(default_function_kernel_13)
        /*0038*/ 	.word	0x0000000e


	//----- nvinfo : EIATTR_FRAME_SIZE
	.align		4
.L_9:
        /*003c*/ 	.byte	0x04, 0x11
        /*003e*/ 	.short	(.L_11 - .L_10)
	.align		4
.L_10:
        /*0040*/ 	.word	index@(default_function_kernel_13)
        /*0044*/ 	.word	0x00000000


	//----- nvinfo : EIATTR_REGCOUNT
	.align		4
.L_11:
        /*0048*/ 	.byte	0x04, 0x2f
        /*004a*/ 	.short	(.L_13 - .L_12)
	.align		4
.L_12:
        /*004c*/ 	.word	index@(default_function_kernel_4)
        /*0050*/ 	.word	0x00000020


	//----- nvinfo : EIATTR_FRAME_SIZE
	.align		4
.L_13:
        /*0054*/ 	.byte	0x04, 0x11
        /*0056*/ 	.short	(.L_15 - .L_14)
	.align		4
.L_14:
        /*0058*/ 	.word	index@(default_function_kernel_4)
        /*005c*/ 	.word	0x00000000


	//----- nvinfo : EIATTR_REGCOUNT
	.align		4
.L_15:
        /*0060*/ 	.byte	0x04, 0x2f
        /*0062*/ 	.short	(.L_17 - .L_16)
	.align		4
.L_16:
        /*0064*/ 	.word	index@(default_function_kernel_3)
        /*0068*/ 	.word	0x0000000c


	//----- nvinfo : EIATTR_FRAME_SIZE
	.align		4
.L_17:
        /*006c*/ 	.byte	0x04, 0x11
        /*006e*/ 	.short	(.L_19 - .L_18)
	.align		4
.L_18:
        /*0070*/ 	.word	index@(default_function_kernel_3)
        /*0074*/ 	.word	0x00000000


	//----- nvinfo : EIATTR_REGCOUNT
	.align		4
.L_19:
        /*0078*/ 	.byte	0x04, 0x2f
        /*007a*/ 	.short	(.L_21 - .L_20)
	.align		4
.L_20:
        /*007c*/ 	.word	index@(default_function_kernel_10)
        /*0080*/ 	.word	0x00000020


	//----- nvinfo : EIATTR_FRAME_SIZE
	.align		4
.L_21:
        /*0084*/ 	.byte	0x04, 0x11
        /*0086*/ 	.short	(.L_23 - .L_22)
	.align		4
.L_22:
        /*0088*/ 	.word	index@(default_function_kernel_10)
        /*008c*/ 	.word	0x00000000


	//----- nvinfo : EIATTR_REGCOUNT
	.align		4
.L_23:
        /*0090*/ 	.byte	0x04, 0x2f
        /*0092*/ 	.short	(.L_25 - .L_24)
	.align		4
.L_24:
        /*0094*/ 	.word	index@(default_function_kernel_7)
        /*0098*/ 	.word	0x0000000f


	//----- nvinfo : EIATTR_FRAME_SIZE
	.align		4
.L_25:
        /*009c*/ 	.byte	0x04, 0x11
        /*009e*/ 	.short	(.L_27 - .L_26)
	.align		4
.L_26:
        /*00a0*/ 	.word	index@(default_function_kernel_7)
        /*00a4*/ 	.word	0x00000000


	//----- nvinfo : EIATTR_REGCOUNT
	.align		4
.L_27:
        /*00a8*/ 	.byte	0x04, 0x2f
        /*00aa*/ 	.short	(.L_29 - .L_28)
	.align		4
.L_28:
        /*00ac*/ 	.word	index@(default_function_kernel_14)
        /*00b0*/ 	.word	0x0000001e


	//----- nvinfo : EIATTR_FRAME_SIZE
	.align		4
.L_29:
        /*00b4*/ 	.byte	0x04, 0x11
        /*00b6*/ 	.short	(.L_31 - .L_30)
	.align		4
.L_30:
        /*00b8*/ 	.word	index@(default_function_kernel_14)
        /*00bc*/ 	.word	0x00000000


	//----- nvinfo : EIATTR_REGCOUNT
	.align		4
.L_31:
        /*00c0*/ 	.byte	0x04, 0x2f
        /*00c2*/ 	.short	(.L_33 - .L_32)
	.align		4
.L_32:
        /*00c4*/ 	.word	index@(default_function_kernel_19)
        /*00c8*/ 	.word	0x00000016


	//----- nvinfo : EIATTR_FRAME_SIZE
	.align		4
.L_33:
        /*00cc*/ 	.byte	0x04, 0x11
        /*00ce*/ 	.short	(.L_35 - .L_34)
	.align		4
.L_34:
        /*00d0*/ 	.word	index@(default_function_kernel_19)
        /*00d4*/ 	.word	0x00000000


	//----- nvinfo : EIATTR_REGCOUNT
	.align		4
.L_35:
        /*00d8*/ 	.byte	0x04, 0x2f
        /*00da*/ 	.short	(.L_37 - .L_36)
	.align		4
.L_36:
        /*00dc*/ 	.word	index@(default_function_kernel_9)
        /*00e0*/ 	.word	0x0000000a


	//----- nvinfo : EIATTR_FRAME_SIZE
	.align		4
.L_37:
        /*00e4*/ 	.byte	0x04, 0x11
        /*00e6*/ 	.short	(.L_39 - .L_38)
	.align		4
.L_38:
        /*00e8*/ 	.word	index@(default_function_kernel_9)
        /*00ec*/ 	.word	0x00000000


	//----- nvinfo : EIATTR_REGCOUNT
	.align		4
.L_39:
        /*00f0*/ 	.byte	0x04, 0x2f
        /*00f2*/ 	.short	(.L_41 - .L_40)
	.align		4
.L_40:
        /*00f4*/ 	.word	index@(default_function_kernel_5)
        /*00f8*/ 	.word	0x0000001e


	//----- nvinfo : EIATTR_FRAME_SIZE
	.align		4
.L_41:
        /*00fc*/ 	.byte	0x04, 0x11
        /*00fe*/ 	.short	(.L_43 - .L_42)
	.align		4
.L_42:
        /*0100*/ 	.word	index@(default_function_kernel_5)
        /*0104*/ 	.word	0x00000000


	//----- nvinfo : EIATTR_REGCOUNT
	.align		4
.L_43:
        /*0108*/ 	.byte	0x04, 0x2f
        /*010a*/ 	.short	(.L_45 - .L_44)
	.align		4
.L_44:
        /*010c*/ 	.word	index@(default_function_kernel_6)
        /*0110*/ 	.word	0x00000008


	//----- nvinfo : EIATTR_FRAME_SIZE
	.align		4
.L_45:
        /*0114*/ 	.byte	0x04, 0x11
        /*0116*/ 	.short	(.L_47 - .L_46)
	.align		4
.L_46:
        /*0118*/ 	.word	index@(default_function_kernel_6)
        /*011c*/ 	.word	0x00000000


	//----- nvinfo : EIATTR_REGCOUNT
	.align		4
.L_47:
        /*0120*/ 	.byte	0x04, 0x2f
        /*0122*/ 	.short	(.L_49 - .L_48)
	.align		4
.L_48:
        /*0124*/ 	.word	index@(default_function_kernel_8)
        /*0128*/ 	.word	0x00000020


	//----- nvinfo : EIATTR_FRAME_SIZE
	.align		4
.L_49:
        /*012c*/ 	.byte	0x04, 0x11
        /*012e*/ 	.short	(.L_51 - .L_50)
	.align		4
.L_50:
        /*0130*/ 	.word	index@(default_function_kernel_8)
        /*0134*/ 	.word	0x00000000


	//----- nvinfo : EIATTR_REGCOUNT
	.align		4
.L_51:
        /*0138*/ 	.byte	0x04, 0x2f
        /*013a*/ 	.short	(.L_53 - .L_52)
	.align		4
.L_52:
        /*013c*/ 	.word	index@(default_function_kernel_17)
        /*0140*/ 	.word	0x00000020


	//----- nvinfo : EIATTR_FRAME_SIZE
	.align		4
.L_53:
        /*0144*/ 	.byte	0x04, 0x11
        /*0146*/ 	.short	(.L_55 - .L_54)
	.align		4
.L_54:
        /*0148*/ 	.word	index@(default_function_kernel_17)
        /*014c*/ 	.word	0x00000000


	//----- nvinfo : EIATTR_REGCOUNT
	.align		4
.L_55:
        /*0150*/ 	.byte	0x04, 0x2f
        /*0152*/ 	.short	(.L_57 - .L_56)
	.align		4
.L_56:
        /*0154*/ 	.word	index@(default_function_kernel_16)
        /*0158*/ 	.word	0x00000020


	//----- nvinfo : EIATTR_FRAME_SIZE
	.align		4
.L_57:
        /*015c*/ 	.byte	0x04, 0x11
        /*015e*/ 	.short	(.L_59 - .L_58)
	.align		4
.L_58:
        /*0160*/ 	.word	index@(default_function_kernel_16)
        /*0164*/ 	.word	0x00000000


	//----- nvinfo : EIATTR_REGCOUNT
	.align		4
.L_59:
        /*0168*/ 	.byte	0x04, 0x2f
        /*016a*/ 	.short	(.L_61 - .L_60)
	.align		4
.L_60:
        /*016c*/ 	.word	index@(default_function_kernel_18)
        /*0170*/ 	.word	0x0000000e


	//----- nvinfo : EIATTR_FRAME_SIZE
	.align		4
.L_61:
        /*0174*/ 	.byte	0x04, 0x11
        /*0176*/ 	.short	(.L_63 - .L_62)
	.align		4
.L_62:
        /*0178*/ 	.word	index@(default_function_kernel_18)
        /*017c*/ 	.word	0x00000000


	//----- nvinfo : EIATTR_REGCOUNT
	.align		4
.L_63:
        /*0180*/ 	.byte	0x04, 0x2f
        /*0182*/ 	.short	(.L_65 - .L_64)
	.align		4
.L_64:
        /*0184*/ 	.word	index@(default_function_kernel_11)
        /*0188*/ 	.word	0x00000020


	//----- nvinfo : EIATTR_FRAME_SIZE
	.align		4
.L_65:
        /*018c*/ 	.byte	0x04, 0x11
        /*018e*/ 	.short	(.L_67 - .L_66)
	.align		4
.L_66:
        /*0190*/ 	.word	index@(default_function_kernel_11)
        /*0194*/ 	.word	0x00000000


	//----- nvinfo : EIATTR_REGCOUNT
	.align		4
.L_67:
        /*0198*/ 	.byte	0x04, 0x2f
        /*019a*/ 	.short	(.L_69 - .L_68)
	.align		4
.L_68:
        /*019c*/ 	.word	index@(default_function_kernel_15)
        /*01a0*/ 	.word	0x00000016


	//----- nvinfo : EIATTR_FRAME_SIZE
	.align		4
.L_69:
        /*01a4*/ 	.byte	0x04, 0x11
        /*01a6*/ 	.short	(.L_71 - .L_70)
	.align		4
.L_70:
        /*01a8*/ 	.word	index@(default_function_kernel_15)
        /*01ac*/ 	.word	0x00000000


	//----- nvinfo : EIATTR_REGCOUNT
	.align		4
.L_71:
        /*01b0*/ 	.byte	0x04, 0x2f
        /*01b2*/ 	.short	(.L_73 - .L_72)
	.align		4
.L_72:
        /*01b4*/ 	.word	index@(default_function_kernel)
        /*01b8*/ 	.word	0x0000000f


	//----- nvinfo : EIATTR_FRAME_SIZE
	.align		4
.L_73:
        /*01bc*/ 	.byte	0x04, 0x11
        /*01be*/ 	.short	(.L_75 - .L_74)
	.align		4
.L_74:
        /*01c0*/ 	.word	index@(default_function_kernel)
        /*01c4*/ 	.word	0x00000000


	//----- nvinfo : EIATTR_REGCOUNT
	.align		4
.L_75:
        /*01c8*/ 	.byte	0x04, 0x2f
        /*01ca*/ 	.short	(.L_77 - .L_76)
	.align		4
.L_76:
        /*01cc*/ 	.word	index@(default_function_kernel_2)
        /*01d0*/ 	.word	0x0000001e


	//----- nvinfo : EIATTR_FRAME_SIZE
	.align		4
.L_77:
        /*01d4*/ 	.byte	0x04, 0x11
        /*01d6*/ 	.short	(.L_79 - .L_78)
	.align		4
.L_78:
        /*01d8*/ 	.word	index@(default_function_kernel_2)
        /*01dc*/ 	.word	0x00000000


	//----- nvinfo : EIATTR_MIN_STACK_SIZE
	.align		4
.L_79:
        /*01e0*/ 	.byte	0x04, 0x12
        /*01e2*/ 	.short	(.L_81 - .L_80)
	.align		4
.L_80:
        /*01e4*/ 	.word	index@(default_function_kernel_2)
        /*01e8*/ 	.word	0x00000000


	//----- nvinfo : EIATTR_MIN_STACK_SIZE
	.align		4
.L_81:
        /*01ec*/ 	.byte	0x04, 0x12
        /*01ee*/ 	.short	(.L_83 - .L_82)
	.align		4
.L_82:
        /*01f0*/ 	.word	index@(default_function_kernel)
        /*01f4*/ 	.word	0x00000000


	//----- nvinfo : EIATTR_MIN_STACK_SIZE
	.align		4
.L_83:
        /*01f8*/ 	.byte	0x04, 0x12
        /*01fa*/ 	.short	(.L_85 - .L_84)
	.align		4
.L_84:
        /*01fc*/ 	.word	index@(default_function_kernel_15)
        /*0200*/ 	.word	0x00000000


	//----- nvinfo : EIATTR_MIN_STACK_SIZE
	.align		4
.L_85:
        /*0204*/ 	.byte	0x04, 0x12
        /*0206*/ 	.short	(.L_87 - .L_86)
	.align		4
.L_86:
        /*0208*/ 	.word	index@(default_function_kernel_11)
        /*020c*/ 	.word	0x00000000


	//----- nvinfo : EIATTR_MIN_STACK_SIZE
	.align		4
.L_87:
        /*0210*/ 	.byte	0x04, 0x12
        /*0212*/ 	.short	(.L_89 - .L_88)
	.align		4
.L_88:
        /*0214*/ 	.word	index@(default_function_kernel_18)
        /*0218*/ 	.word	0x00000000


	//----- nvinfo : EIATTR_MIN_STACK_SIZE
	.align		4
.L_89:
        /*021c*/ 	.byte	0x04, 0x12
        /*021e*/ 	.short	(.L_91 - .L_90)
	.align		4
.L_90:
        /*0220*/ 	.word	index@(default_function_kernel_16)
        /*0224*/ 	.word	0x00000000


	//----- nvinfo : EIATTR_MIN_STACK_SIZE
	.align		4
.L_91:
        /*0228*/ 	.byte	0x04, 0x12
        /*022a*/ 	.short	(.L_93 - .L_92)
	.align		4
.L_92:
        /*022c*/ 	.word	index@(default_function_kernel_17)
        /*0230*/ 	.word	0x00000000


	//----- nvinfo : EIATTR_MIN_STACK_SIZE
	.align		4
.L_93:
        /*0234*/ 	.byte	0x04, 0x12
        /*0236*/ 	.short	(.L_95 - .L_94)
	.align		4
.L_94:
        /*0238*/ 	.word	index@(default_function_kernel_8)
        /*023c*/ 	.word	0x00000000


	//----- nvinfo : EIATTR_MIN_STACK_SIZE
	.align		4
.L_95:
        /*0240*/ 	.byte	0x04, 0x12
        /*0242*/ 	.short	(.L_97 - .L_96)
	.align		4
.L_96:
        /*0244*/ 	.word	index@(default_function_kernel_6)
        /*0248*/ 	.word	0x00000000


	//----- nvinfo : EIATTR_MIN_STACK_SIZE
	.align		4
.L_97:
        /*024c*/ 	.byte	0x04, 0x12
        /*024e*/ 	.short	(.L_99 - .L_98)
	.align		4
.L_98:
        /*0250*/ 	.word	index@(default_function_kernel_5)
        /*0254*/ 	.word	0x00000000


	//----- nvinfo : EIATTR_MIN_STACK_SIZE
	.align		4
.L_99:
        /*0258*/ 	.byte	0x04, 0x12
        /*025a*/ 	.short	(.L_101 - .L_100)
	.align		4
.L_100:
        /*025c*/ 	.word	index@(default_function_kernel_9)
        /*0260*/ 	.word	0x00000000


	//----- nvinfo : EIATTR_MIN_STACK_SIZE
	.align		4
.L_101:
        /*0264*/ 	.byte	0x04, 0x12
        /*0266*/ 	.short	(.L_103 - .L_102)
	.align		4
.L_102:
        /*0268*/ 	.word	index@(default_function_kernel_19)
        /*026c*/ 	.word	0x00000000


	//----- nvinfo : EIATTR_MIN_STACK_SIZE
	.align		4
.L_103:
        /*0270*/ 	.byte	0x04, 0x12
        /*0272*/ 	.short	(.L_105 - .L_104)
	.align		4
.L_104:
        /*0274*/ 	.word	index@(default_function_kernel_14)
        /*0278*/ 	.word	0x00000000


	//----- nvinfo : EIATTR_MIN_STACK_SIZE
	.align		4
.L_105:
        /*027c*/ 	.byte	0x04, 0x12
        /*027e*/ 	.short	(.L_107 - .L_106)
	.align		4
.L_106:
        /*0280*/ 	.word	index@(default_function_kernel_7)
        /*0284*/ 	.word	0x00000000


	//----- nvinfo : EIATTR_MIN_STACK_SIZE
	.align		4
.L_107:
        /*0288*/ 	.byte	0x04, 0x12
        /*028a*/ 	.short	(.L_109 - .L_108)
	.align		4
.L_108:
        /*028c*/ 	.word	index@(default_function_kernel_10)
        /*0290*/ 	.word	0x00000000


	//----- nvinfo : EIATTR_MIN_STACK_SIZE
	.align		4
.L_109:
        /*0294*/ 	.byte	0x04, 0x12
        /*0296*/ 	.short	(.L_111 - .L_110)
	.align		4
.L_110:
        /*0298*/ 	.word	index@(default_function_kernel_3)
        /*029c*/ 	.word	0x00000000


	//----- nvinfo : EIATTR_MIN_STACK_SIZE
	.align		4
.L_111:
        /*02a0*/ 	.byte	0x04, 0x12
        /*02a2*/ 	.short	(.L_113 - .L_112)
	.align		4
.L_112:
        /*02a4*/ 	.word	index@(default_function_kernel_4)
        /*02a8*/ 	.word	0x00000000


	//----- nvinfo : EIATTR_MIN_STACK_SIZE
	.align		4
.L_113:
        /*02ac*/ 	.byte	0x04, 0x12
        /*02ae*/ 	.short	(.L_115 - .L_114)
	.align		4
.L_114:
        /*02b0*/ 	.word	index@(default_function_kernel_13)
        /*02b4*/ 	.word	0x00000000


	//----- nvinfo : EIATTR_MIN_STACK_SIZE
	.align		4
.L_115:
        /*02b8*/ 	.byte	0x04, 0x12
        /*02ba*/ 	.short	(.L_117 - .L_116)
	.align		4
.L_116:
        /*02bc*/ 	.word	index@(default_function_kernel_12)
        /*02c0*/ 	.word	0x00000000


	//----- nvinfo : EIATTR_MIN_STACK_SIZE
	.align		4
.L_117:
        /*02c4*/ 	.byte	0x04, 0x12
        /*02c6*/ 	.short	(.L_119 - .L_118)
	.align		4
.L_118:
        /*02c8*/ 	.word	index@(default_function_kernel_1)
        /*02cc*/ 	.word	0x00000000
.L_119:


//--------------------- .nv.compat                --------------------------
	.section	.nv.compat,"",@"SHT_CUDA_COMPAT_INFO"
	.align	4
        /*0000*/ 	.byte	0x02, 0x09, 0x00, 0x00, 0x02, 0x02, 0x01, 0x00, 0x02, 0x05, 0x05, 0x00, 0x03, 0x07, 0x01, 0x01
        /*0010*/ 	.byte	0x02, 0x03, 0x00, 0x00, 0x02, 0x06, 0x01, 0x00, 0x04, 0x0b, 0x08, 0x00, 0x09, 0x00, 0x00, 0x00
        /*0020*/ 	.byte	0x00, 0x00, 0x00, 0x00


//--------------------- .nv.info.default_function_kernel_2 --------------------------
	.section	.nv.info.default_function_kernel_2,"",@"SHT_CUDA_INFO"
	.sectionflags	@""
	.align	4


	//----- nvinfo : EIATTR_CUDA_API_VERSION
	.align		4
        /*0000*/ 	.byte	0x04, 0x37
        /*0002*/ 	.short	(.L_121 - .L_120)
.L_120:
        /*0004*/ 	.word	0x00000082


	//----- nvinfo : EIATTR_KPARAM_INFO
	.align		4
.L_121:
        /*0008*/ 	.byte	0x04, 0x17
        /*000a*/ 	.short	(.L_123 - .L_122)
.L_122:
        /*000c*/ 	.word	0x00000000
        /*0010*/ 	.short	0x0002
        /*0012*/ 	.short	0x0010
        /*0014*/ 	.byte	0x00, 0xf5, 0x21, 0x00


	//----- nvinfo : EIATTR_KPARAM_INFO
	.align		4
.L_123:
        /*0018*/ 	.byte	0x04, 0x17
        /*001a*/ 	.short	(.L_125 - .L_124)
.L_124:
        /*001c*/ 	.word	0x00000000
        /*0020*/ 	.short	0x0001
        /*0022*/ 	.short	0x0008
        /*0024*/ 	.byte	0x00, 0xf5, 0x21, 0x00


	//----- nvinfo : EIATTR_KPARAM_INFO
	.align		4
.L_125:
        /*0028*/ 	.byte	0x04, 0x17
        /*002a*/ 	.short	(.L_127 - .L_126)
.L_126:
        /*002c*/ 	.word	0x00000000
        /*0030*/ 	.short	0x0000
        /*0032*/ 	.short	0x0000
        /*0034*/ 	.byte	0x00, 0xf5, 0x21, 0x00


	//----- nvinfo : EIATTR_SPARSE_MMA_MASK
	.align		4
.L_127:
        /*0038*/ 	.byte	0x03, 0x50
        /*003a*/ 	.short	0x0000


	//----- nvinfo : EIATTR_MAXREG_COUNT
	.align		4
        /*003c*/ 	.byte	0x03, 0x1b
        /*003e*/ 	.short	0x0040


	//----- nvinfo : EIATTR_MERCURY_ISA_VERSION
	.align		4
        /*0040*/ 	.byte	0x03, 0x5f
        /*0042*/ 	.short	0x0101


	//----- nvinfo : EIATTR_VRC_CTA_INIT_COUNT
	.align		4
        /*0044*/ 	.byte	0x02, 0x4a
	.zero		1
	.zero		1


	//----- nvinfo : EIATTR_EXIT_INSTR_OFFSETS
	.align		4
        /*0048*/ 	.byte	0x04, 0x1c
        /*004a*/ 	.short	(.L_129 - .L_128)


	//   ....[0]....
.L_128:
        /*004c*/ 	.word	0x000005e0


	//----- nvinfo : EIATTR_MAX_THREADS
	.align		4
.L_129:
        /*0050*/ 	.byte	0x04, 0x05
        /*0052*/ 	.short	(.L_131 - .L_130)
.L_130:
        /*0054*/ 	.word	0x00000400
        /*0058*/ 	.word	0x00000001
        /*005c*/ 	.word	0x00000001


	//----- nvinfo : EIATTR_CBANK_PARAM_SIZE
	.align		4
.L_131:
        /*0060*/ 	.byte	0x03, 0x19
        /*0062*/ 	.short	0x0018


	//----- nvinfo : EIATTR_PARAM_CBANK
	.align		4
        /*0064*/ 	.byte	0x04, 0x0a
        /*0066*/ 	.short	(.L_133 - .L_132)
	.align		4
.L_132:
        /*0068*/ 	.word	index@(.nv.constant0.default_function_kernel_2)
        /*006c*/ 	.short	0x0380
        /*006e*/ 	.short	0x0018


	//----- nvinfo : EIATTR_SW_WAR
	.align		4
.L_133:
        /*0070*/ 	.byte	0x04, 0x36
        /*0072*/ 	.short	(.L_135 - .L_134)
.L_134:
        /*0074*/ 	.word	0x00000008
.L_135:


//--------------------- .nv.info.default_function_kernel --------------------------
	.section	.nv.info.default_function_kernel,"",@"SHT_CUDA_INFO"
	.sectionflags	@""
	.align	4


	//----- nvinfo : EIATTR_CUDA_API_VERSION
	.align		4
        /*0000*/ 	.byte	0x04, 0x37
        /*0002*/ 	.short	(.L_137 - .L_136)
.L_136:
        /*0004*/ 	.word	0x00000082


	//----- nvinfo : EIATTR_KPARAM_INFO
	.align		4
.L_137:
        /*0008*/ 	.byte	0x04, 0x17
        /*000a*/ 	.short	(.L_139 - .L_138)
.L_138:
        /*000c*/ 	.word	0x00000000
        /*0010*/ 	.short	0x0001
        /*0012*/ 	.short	0x0008
        /*0014*/ 	.byte	0x00, 0xf5, 0x21, 0x00


	//----- nvinfo : EIATTR_KPARAM_INFO
	.align		4
.L_139:
        /*0018*/ 	.byte	0x04, 0x17
        /*001a*/ 	.short	(.L_141 - .L_140)
.L_140:
        /*001c*/ 	.word	0x00000000
        /*0020*/ 	.short	0x0000
        /*0022*/ 	.short	0x0000
        /*0024*/ 	.byte	0x00, 0xf5, 0x21, 0x00


	//----- nvinfo : EIATTR_SPARSE_MMA_MASK
	.align		4
.L_141:
        /*0028*/ 	.byte	0x03, 0x50
        /*002a*/ 	.short	0x0000


	//----- nvinfo : EIATTR_MAXREG_COUNT
	.align		4
        /*002c*/ 	.byte	0x03, 0x1b
        /*002e*/ 	.short	0x0040


	//----- nvinfo : EIATTR_MERCURY_ISA_VERSION
	.align		4
        /*0030*/ 	.byte	0x03, 0x5f
        /*0032*/ 	.short	0x0101


	//----- nvinfo : EIATTR_VRC_CTA_INIT_COUNT
	.align		4
        /*0034*/ 	.byte	0x02, 0x4a
	.zero		1
	.zero		1


	//----- nvinfo : EIATTR_EXIT_INSTR_OFFSETS
	.align		4
        /*0038*/ 	.byte	0x04, 0x1c
        /*003a*/ 	.short	(.L_143 - .L_142)


	//   ....[0]....
.L_142:
        /*003c*/ 	.word	0x00001810


	//   ....[1]....
        /*0040*/ 	.word	0x000019e0


	//----- nvinfo : EIATTR_MAX_THREADS
	.align		4
.L_143:
        /*0044*/ 	.byte	0x04, 0x05
        /*0046*/ 	.short	(.L_145 - .L_144)
.L_144:
        /*0048*/ 	.word	0x00000400
        /*004c*/ 	.word	0x00000001
        /*0050*/ 	.word	0x00000001


	//----- nvinfo : EIATTR_CRS_STACK_SIZE
	.align		4
.L_145:
        /*0054*/ 	.byte	0x04, 0x1e
        /*0056*/ 	.short	(.L_147 - .L_146)
.L_146:
        /*0058*/ 	.word	0x00000000


	//----- nvinfo : EIATTR_CBANK_PARAM_SIZE
	.align		4
.L_147:
        /*005c*/ 	.byte	0x03, 0x19
        /*005e*/ 	.short	0x0010


	//----- nvinfo : EIATTR_PARAM_CBANK
	.align		4
        /*0060*/ 	.byte	0x04, 0x0a
        /*0062*/ 	.short	(.L_149 - .L_148)
	.align		4
.L_148:
        /*0064*/ 	.word	index@(.nv.constant0.default_function_kernel)
        /*0068*/ 	.short	0x0380
        /*006a*/ 	.short	0x0010


	//----- nvinfo : EIATTR_SW_WAR
	.align		4
.L_149:
        /*006c*/ 	.byte	0x04, 0x36
        /*006e*/ 	.short	(.L_151 - .L_150)
.L_150:
        /*0070*/ 	.word	0x00000008
.L_151:


//--------------------- .nv.info.default_function_kernel_15 --------------------------
	.section	.nv.info.default_function_kernel_15,"",@"SHT_CUDA_INFO"
	.sectionflags	@""
	.align	4


	//----- nvinfo : EIATTR_CUDA_API_VERSION
	.align		4
        /*0000*/ 	.byte	0x04, 0x37
        /*0002*/ 	.short	(.L_153 - .L_152)
.L_152:
        /*0004*/ 	.word	0x00000082


	//----- nvinfo : EIATTR_KPARAM_INFO
	.align		4
.L_153:
        /*0008*/ 	.byte	0x04, 0x17
        /*000a*/ 	.short	(.L_155 - .L_154)
.L_154:
        /*000c*/ 	.word	0x00000000
        /*0010*/ 	.short	0x0000
        /*0012*/ 	.short	0x0000
        /*0014*/ 	.byte	0x00, 0xf5, 0x21, 0x00


	//----- nvinfo : EIATTR_SPARSE_MMA_MASK
	.align		4
.L_155:
        /*0018*/ 	.byte	0x03, 0x50
        /*001a*/ 	.short	0x0000


	//----- nvinfo : EIATTR_MAXREG_COUNT
	.align		4
        /*001c*/ 	.byte	0x03, 0x1b
        /*001e*/ 	.short	0x0040


	//----- nvinfo : EIATTR_MERCURY_ISA_VERSION
	.align		4
        /*0020*/ 	.byte	0x03, 0x5f
        /*0022*/ 	.short	0x0101


	//----- nvinfo : EIATTR_VRC_CTA_INIT_COUNT
	.align		4
        /*0024*/ 	.byte	0x02, 0x4a
	.zero		1
	.zero		1


	//----- nvinfo : EIATTR_EXIT_INSTR_OFFSETS
	.align		4
        /*0028*/ 	.byte	0x04, 0x1c
        /*002a*/ 	.short	(.L_157 - .L_156)


	//   ....[0]....
.L_156:
        /*002c*/ 	.word	0x00000200


	//----- nvinfo : EIATTR_MAX_THREADS
	.align		4
.L_157:
        /*0030*/ 	.byte	0x04, 0x05
        /*0032*/ 	.short	(.L_159 - .L_158)
.L_158:
        /*0034*/ 	.word	0x00000400
        /*0038*/ 	.word	0x00000001
        /*003c*/ 	.word	0x00000001


	//----- nvinfo : EIATTR_CBANK_PARAM_SIZE
	.align		4
.L_159:
        /*0040*/ 	.byte	0x03, 0x19
        /*0042*/ 	.short	0x0008


	//----- nvinfo : EIATTR_PARAM_CBANK
	.align		4
        /*0044*/ 	.byte	0x04, 0x0a
        /*0046*/ 	.short	(.L_161 - .L_160)
	.align		4
.L_160:
        /*0048*/ 	.word	index@(.nv.constant0.default_function_kernel_15)
        /*004c*/ 	.short	0x0380
        /*004e*/ 	.short	0x0008


	//----- nvinfo : EIATTR_SW_WAR
	.align		4
.L_161:
        /*0050*/ 	.byte	0x04, 0x36
        /*0052*/ 	.short	(.L_163 - .L_162)
.L_162:
        /*0054*/ 	.word	0x00000008
.L_163:


//--------------------- .nv.info.default_function_kernel_11 --------------------------
	.section	.nv.info.default_function_kernel_11,"",@"SHT_CUDA_INFO"
	.sectionflags	@""
	.align	4


	//----- nvinfo : EIATTR_CUDA_API_VERSION
	.align		4
        /*0000*/ 	.byte	0x04, 0x37
        /*0002*/ 	.short	(.L_165 - .L_164)
.L_164:
        /*0004*/ 	.word	0x00000082


	//----- nvinfo : EIATTR_KPARAM_INFO
	.align		4
.L_165:
        /*0008*/ 	.byte	0x04, 0x17
        /*000a*/ 	.short	(.L_167 - .L_166)
.L_166:
        /*000c*/ 	.word	0x00000000
        /*0010*/ 	.short	0x0002
        /*0012*/ 	.short	0x0010
        /*0014*/ 	.byte	0x00, 0xf5, 0x21, 0x00


	//----- nvinfo : EIATTR_KPARAM_INFO
	.align		4
.L_167:
        /*0018*/ 	.byte	0x04, 0x17
        /*001a*/ 	.short	(.L_169 - .L_168)
.L_168:
        /*001c*/ 	.word	0x00000000
        /*0020*/ 	.short	0x0001
        /*0022*/ 	.short	0x0008
        /*0024*/ 	.byte	0x00, 0xf5, 0x21, 0x00


	//----- nvinfo : EIATTR_KPARAM_INFO
	.align		4
.L_169:
        /*0028*/ 	.byte	0x04, 0x17
        /*002a*/ 	.short	(.L_171 - .L_170)
.L_170:
        /*002c*/ 	.word	0x00000000
        /*0030*/ 	.short	0x0000
        /*0032*/ 	.short	0x0000
        /*0034*/ 	.byte	0x00, 0xf5, 0x21, 0x00


	//----- nvinfo : EIATTR_SPARSE_MMA_MASK
	.align		4
.L_171:
        /*0038*/ 	.byte	0x03, 0x50
        /*003a*/ 	.short	0x0000


	//----- nvinfo : EIATTR_MAXREG_COUNT
	.align		4
        /*003c*/ 	.byte	0x03, 0x1b
        /*003e*/ 	.short	0x0040


	//----- nvinfo : EIATTR_MERCURY_ISA_VERSION
	.align		4
        /*0040*/ 	.byte	0x03, 0x5f
        /*0042*/ 	.short	0x0101


	//----- nvinfo : EIATTR_VRC_CTA_INIT_COUNT
	.align		4
        /*0044*/ 	.byte	0x02, 0x4a
	.zero		1
	.zero		1


	//----- nvinfo : EIATTR_EXIT_INSTR_OFFSETS
	.align		4
        /*0048*/ 	.byte	0x04, 0x1c
        /*004a*/ 	.short	(.L_173 - .L_172)


	//   ....[0]....
.L_172:
        /*004c*/ 	.word	0x00000680


	//----- nvinfo : EIATTR_MAX_THREADS
	.align		4
.L_173:
        /*0050*/ 	.byte	0x04, 0x05
        /*0052*/ 	.short	(.L_175 - .L_174)
.L_174:
        /*0054*/ 	.word	0x00000400
        /*0058*/ 	.word	0x00000001
        /*005c*/ 	.word	0x00000001


	//----- nvinfo : EIATTR_CBANK_PARAM_SIZE
	.align		4
.L_175:
        /*0060*/ 	.byte	0x03, 0x19
        /*0062*/ 	.short	0x0018


	//----- nvinfo : EIATTR_PARAM_CBANK
	.align		4
        /*0064*/ 	.byte	0x04, 0x0a
        /*0066*/ 	.short	(.L_177 - .L_176)
	.align		4
.L_176:
        /*0068*/ 	.word	index@(.nv.constant0.default_function_kernel_11)
        /*006c*/ 	.short	0x0380
        /*006e*/ 	.short	0x0018


	//----- nvinfo : EIATTR_SW_WAR
	.align		4
.L_177:
        /*0070*/ 	.byte	0x04, 0x36
        /*0072*/ 	.short	(.L_179 - .L_178)
.L_178:
        /*0074*/ 	.word	0x00000008
.L_179:


//--------------------- .nv.info.default_function_kernel_18 --------------------------
	.section	.nv.info.default_function_kernel_18,"",@"SHT_CUDA_INFO"
	.sectionflags	@""
	.align	4


	//----- nvinfo : EIATTR_CUDA_API_VERSION
	.align		4
        /*0000*/ 	.byte	0x04, 0x37
        /*0002*/ 	.short	(.L_181 - .L_180)
.L_180:
        /*0004*/ 	.word	0x00000082


	//----- nvinfo : EIATTR_KPARAM_INFO
	.align		4
.L_181:
        /*0008*/ 	.byte	0x04, 0x17
        /*000a*/ 	.short	(.L_183 - .L_182)
.L_182:
        /*000c*/ 	.word	0x00000000
        /*0010*/ 	.short	0x0000
        /*0012*/ 	.short	0x0000
        /*0014*/ 	.byte	0x00, 0xf5, 0x21, 0x00


	//----- nvinfo : EIATTR_SPARSE_MMA_MASK
	.align		4
.L_183:
        /*0018*/ 	.byte	0x03, 0x50
        /*001a*/ 	.short	0x0000


	//----- nvinfo : EIATTR_MAXREG_COUNT
	.align		4
        /*001c*/ 	.byte	0x03, 0x1b
        /*001e*/ 	.short	0x0040


	//----- nvinfo : EIATTR_MERCURY_ISA_VERSION
	.align		4
        /*0020*/ 	.byte	0x03, 0x5f
        /*0022*/ 	.short	0x0101


	//----- nvinfo : EIATTR_VRC_CTA_INIT_COUNT
	.align		4
        /*0024*/ 	.byte	0x02, 0x4a
	.zero		1
	.zero		1


	//----- nvinfo : EIATTR_EXIT_INSTR_OFFSETS
	.align		4
        /*0028*/ 	.byte	0x04, 0x1c
        /*002a*/ 	.short	(.L_185 - .L_184)


	//   ....[0]....
.L_184:
        /*002c*/ 	.word	0x00000140


	//----- nvinfo : EIATTR_MAX_THREADS
	.align		4
.L_185:
        /*0030*/ 	.byte	0x04, 0x05
        /*0032*/ 	.short	(.L_187 - .L_186)
.L_186:
        /*0034*/ 	.word	0x00000400
        /*0038*/ 	.word	0x00000001
        /*003c*/ 	.word	0x00000001


	//----- nvinfo : EIATTR_CBANK_PARAM_SIZE
	.align		4
.L_187:
        /*0040*/ 	.byte	0x03, 0x19
        /*0042*/ 	.short	0x0008


	//----- nvinfo : EIATTR_PARAM_CBANK
	.align		4
        /*0044*/ 	.byte	0x04, 0x0a
        /*0046*/ 	.short	(.L_189 - .L_188)
	.align		4
.L_188:
        /*0048*/ 	.word	index@(.nv.constant0.default_function_kernel_18)
        /*004c*/ 	.short	0x0380
        /*004e*/ 	.short	0x0008


	//----- nvinfo : EIATTR_SW_WAR
	.align		4
.L_189:
        /*0050*/ 	.byte	0x04, 0x36
        /*0052*/ 	.short	(.L_191 - .L_190)
.L_190:
        /*0054*/ 	.word	0x00000008
.L_191:


//--------------------- .nv.info.default_function_kernel_16 --------------------------
	.section	.nv.info.default_function_kernel_16,"",@"SHT_CUDA_INFO"
	.sectionflags	@""
	.align	4


	//----- nvinfo : EIATTR_CUDA_API_VERSION
	.align		4
        /*0000*/ 	.byte	0x04, 0x37
        /*0002*/ 	.short	(.L_193 - .L_192)
.L_192:
        /*0004*/ 	.word	0x00000082


	//----- nvinfo : EIATTR_KPARAM_INFO
	.align		4
.L_193:
        /*0008*/ 	.byte	0x04, 0x17
        /*000a*/ 	.short	(.L_195 - .L_194)
.L_194:
        /*000c*/ 	.word	0x00000000
        /*0010*/ 	.short	0x0001
        /*0012*/ 	.short	0x0008
        /*0014*/ 	.byte	0x00, 0xf5, 0x21, 0x00


	//----- nvinfo : EIATTR_KPARAM_INFO
	.align		4
.L_195:
        /*0018*/ 	.byte	0x04, 0x17
        /*001a*/ 	.short	(.L_197 - .L_196)
.L_196:
        /*001c*/ 	.word	0x00000000
        /*0020*/ 	.short	0x0000
        /*0022*/ 	.short	0x0000
        /*0024*/ 	.byte	0x00, 0xf5, 0x21, 0x00


	//----- nvinfo : EIATTR_SPARSE_MMA_MASK
	.align		4
.L_197:
        /*0028*/ 	.byte	0x03, 0x50
        /*002a*/ 	.short	0x0000


	//----- nvinfo : EIATTR_MAXREG_COUNT
	.align		4
        /*002c*/ 	.byte	0x03, 0x1b
        /*002e*/ 	.short	0x0040


	//----- nvinfo : EIATTR_MERCURY_ISA_VERSION
	.align		4
        /*0030*/ 	.byte	0x03, 0x5f
        /*0032*/ 	.short	0x0101


	//----- nvinfo : EIATTR_VRC_CTA_INIT_COUNT
	.align		4
        /*0034*/ 	.byte	0x02, 0x4a
	.zero		1
	.zero		1


	//----- nvinfo : EIATTR_EXIT_INSTR_OFFSETS
	.align		4
        /*0038*/ 	.byte	0x04, 0x1c
        /*003a*/ 	.short	(.L_199 - .L_198)


	//   ....[0]....
.L_198:
        /*003c*/ 	.word	0x00000260


	//----- nvinfo : EIATTR_MAX_THREADS
	.align		4
.L_199:
        /*0040*/ 	.byte	0x04, 0x05
        /*0042*/ 	.short	(.L_201 - .L_200)
.L_200:
        /*0044*/ 	.word	0x00000400
        /*0048*/ 	.word	0x00000001
        /*004c*/ 	.word	0x00000001


	//----- nvinfo : EIATTR_CBANK_PARAM_SIZE
	.align		4
.L_201:
        /*0050*/ 	.byte	0x03, 0x19
        /*0052*/ 	.short	0x0010


	//----- nvinfo : EIATTR_PARAM_CBANK
	.align		4
        /*0054*/ 	.byte	0x04, 0x0a
        /*0056*/ 	.short	(.L_203 - .L_202)
	.align		4
.L_202:
        /*0058*/ 	.word	index@(.nv.constant0.default_function_kernel_16)
        /*005c*/ 	.short	0x0380
        /*005e*/ 	.short	0x0010


	//----- nvinfo : EIATTR_SW_WAR
	.align		4
.L_203:
        /*0060*/ 	.byte	0x04, 0x36
        /*0062*/ 	.short	(.L_205 - .L_204)
.L_204:
        /*0064*/ 	.word	0x00000008
.L_205:


//--------------------- .nv.info.default_function_kernel_17 --------------------------
	.section	.nv.info.default_function_kernel_17,"",@"SHT_CUDA_INFO"
	.sectionflags	@""
	.align	4


	//----- nvinfo : EIATTR_CUDA_API_VERSION
	.align		4
        /*0000*/ 	.byte	0x04, 0x37
        /*0002*/ 	.short	(.L_207 - .L_206)
.L_206:
        /*0004*/ 	.word	0x00000082


	//----- nvinfo : EIATTR_KPARAM_INFO
	.align		4
.L_207:
        /*0008*/ 	.byte	0x04, 0x17
        /*000a*/ 	.short	(.L_209 - .L_208)
.L_208:
        /*000c*/ 	.word	0x00000000
        /*0010*/ 	.short	0x0002
        /*0012*/ 	.short	0x0010
        /*0014*/ 	.byte	0x00, 0xf5, 0x21, 0x00


	//----- nvinfo : EIATTR_KPARAM_INFO
	.align		4
.L_209:
        /*0018*/ 	.byte	0x04, 0x17
        /*001a*/ 	.short	(.L_211 - .L_210)
.L_210:
        /*001c*/ 	.word	0x00000000
        /*0020*/ 	.short	0x0001
        /*0022*/ 	.short	0x0008
        /*0024*/ 	.byte	0x00, 0xf5, 0x21, 0x00


	//----- nvinfo : EIATTR_KPARAM_INFO
	.align		4
.L_211:
        /*0028*/ 	.byte	0x04, 0x17
        /*002a*/ 	.short	(.L_213 - .L_212)
.L_212:
        /*002c*/ 	.word	0x00000000
        /*0030*/ 	.short	0x0000
        /*0032*/ 	.short	0x0000
        /*0034*/ 	.byte	0x00, 0xf5, 0x21, 0x00


	//----- nvinfo : EIATTR_SPARSE_MMA_MASK
	.align		4
.L_213:
        /*0038*/ 	.byte	0x03, 0x50
        /*003a*/ 	.short	0x0000


	//----- nvinfo : EIATTR_MAXREG_COUNT
	.align		4
        /*003c*/ 	.byte	0x03, 0x1b
        /*003e*/ 	.short	0x0040


	//----- nvinfo : EIATTR_MERCURY_ISA_VERSION
	.align		4
        /*0040*/ 	.byte	0x03, 0x5f
        /*0042*/ 	.short	0x0101


	//----- nvinfo : EIATTR_VRC_CTA_INIT_COUNT
	.align		4
        /*0044*/ 	.byte	0x02, 0x4a
	.zero		1
	.zero		1


	//----- nvinfo : EIATTR_EXIT_INSTR_OFFSETS
	.align		4
        /*0048*/ 	.byte	0x04, 0x1c
        /*004a*/ 	.short	(.L_215 - .L_214)


	//   ....[0]....
.L_214:
        /*004c*/ 	.word	0x000005b0


	//----- nvinfo : EIATTR_MAX_THREADS
	.align		4
.L_215:
        /*0050*/ 	.byte	0x04, 0x05
        /*0052*/ 	.short	(.L_217 - .L_216)
.L_216:
        /*0054*/ 	.word	0x00000400
        /*0058*/ 	.word	0x00000001
        /*005c*/ 	.word	0x00000001


	//----- nvinfo : EIATTR_CBANK_PARAM_SIZE
	.align		4
.L_217:
        /*0060*/ 	.byte	0x03, 0x19
        /*0062*/ 	.short	0x0018


	//----- nvinfo : EIATTR_PARAM_CBANK
	.align		4
        /*0064*/ 	.byte	0x04, 0x0a
        /*0066*/ 	.short	(.L_219 - .L_218)
	.align		4
.L_218:
        /*0068*/ 	.word	index@(.nv.constant0.default_function_kernel_17)
        /*006c*/ 	.short	0x0380
        /*006e*/ 	.short	0x0018


	//----- nvinfo : EIATTR_SW_WAR
	.align		4
.L_219:
        /*0070*/ 	.byte	0x04, 0x36
        /*0072*/ 	.short	(.L_221 - .L_220)
.L_220:
        /*0074*/ 	.word	0x00000008
.L_221:


//--------------------- .nv.info.default_function_kernel_8 --------------------------
	.section	.nv.info.default_function_kernel_8,"",@"SHT_CUDA_INFO"
	.sectionflags	@""
	.align	4


	//----- nvinfo : EIATTR_CUDA_API_VERSION
	.align		4
        /*0000*/ 	.byte	0x04, 0x37
        /*0002*/ 	.short	(.L_223 - .L_222)
.L_222:
        /*0004*/ 	.word	0x00000082


	//----- nvinfo : EIATTR_KPARAM_INFO
	.align		4
.L_223:
        /*0008*/ 	.byte	0x04, 0x17
        /*000a*/ 	.short	(.L_225 - .L_224)
.L_224:
        /*000c*/ 	.word	0x00000000
        /*0010*/ 	.short	0x0002
        /*0012*/ 	.short	0x0010
        /*0014*/ 	.byte	0x00, 0xf5, 0x21, 0x00


	//----- nvinfo : EIATTR_KPARAM_INFO
	.align		4
.L_225:
        /*0018*/ 	.byte	0x04, 0x17
        /*001a*/ 	.short	(.L_227 - .L_226)
.L_226:
        /*001c*/ 	.word	0x00000000
        /*0020*/ 	.short	0x0001
        /*0022*/ 	.short	0x0008
        /*0024*/ 	.byte	0x00, 0xf5, 0x21, 0x00


	//----- nvinfo : EIATTR_KPARAM_INFO
	.align		4
.L_227:
        /*0028*/ 	.byte	0x04, 0x17
        /*002a*/ 	.short	(.L_229 - .L_228)
.L_228:
        /*002c*/ 	.word	0x00000000
        /*0030*/ 	.short	0x0000
        /*0032*/ 	.short	0x0000
        /*0034*/ 	.byte	0x00, 0xf5, 0x21, 0x00


	//----- nvinfo : EIATTR_SPARSE_MMA_MASK
	.align		4
.L_229:
        /*0038*/ 	.byte	0x03, 0x50
        /*003a*/ 	.short	0x0000


	//----- nvinfo : EIATTR_MAXREG_COUNT
	.align		4
        /*003c*/ 	.byte	0x03, 0x1b
        /*003e*/ 	.short	0x0040


	//----- nvinfo : EIATTR_MERCURY_ISA_VERSION
	.align		4
        /*0040*/ 	.byte	0x03, 0x5f
        /*0042*/ 	.short	0x0101


	//----- nvinfo : EIATTR_VRC_CTA_INIT_COUNT
	.align		4
        /*0044*/ 	.byte	0x02, 0x4a
	.zero		1
	.zero		1


	//----- nvinfo : EIATTR_EXIT_INSTR_OFFSETS
	.align		4
        /*0048*/ 	.byte	0x04, 0x1c
        /*004a*/ 	.short	(.L_231 - .L_230)


	//   ....[0]....
.L_230:
        /*004c*/ 	.word	0x00001680


	//----- nvinfo : EIATTR_MAX_THREADS
	.align		4
.L_231:
        /*0050*/ 	.byte	0x04, 0x05
        /*0052*/ 	.short	(.L_233 - .L_232)
.L_232:
        /*0054*/ 	.word	0x00000400
        /*0058*/ 	.word	0x00000001
        /*005c*/ 	.word	0x00000001


	//----- nvinfo : EIATTR_CBANK_PARAM_SIZE
	.align		4
.L_233:
        /*0060*/ 	.byte	0x03, 0x19
        /*0062*/ 	.short	0x0018


	//----- nvinfo : EIATTR_PARAM_CBANK
	.align		4
        /*0064*/ 	.byte	0x04, 0x0a
        /*0066*/ 	.short	(.L_235 - .L_234)
	.align		4
.L_234:
        /*0068*/ 	.word	index@(.nv.constant0.default_function_kernel_8)
        /*006c*/ 	.short	0x0380
        /*006e*/ 	.short	0x0018


	//----- nvinfo : EIATTR_SW_WAR
	.align		4
.L_235:
        /*0070*/ 	.byte	0x04, 0x36
        /*0072*/ 	.short	(.L_237 - .L_236)
.L_236:
        /*0074*/ 	.word	0x00000008
.L_237:


//--------------------- .nv.info.default_function_kernel_6 --------------------------
	.section	.nv.info.default_function_kernel_6,"",@"SHT_CUDA_INFO"
	.sectionflags	@""
	.align	4


	//----- nvinfo : EIATTR_CUDA_API_VERSION
	.align		4
        /*0000*/ 	.byte	0x04, 0x37
        /*0002*/ 	.short	(.L_239 - .L_238)
.L_238:
        /*0004*/ 	.word	0x00000082


	//----- nvinfo : EIATTR_KPARAM_INFO
	.align		4
.L_239:
        /*0008*/ 	.byte	0x04, 0x17
        /*000a*/ 	.short	(.L_241 - .L_240)
.L_240:
        /*000c*/ 	.word	0x00000000
        /*0010*/ 	.short	0x0000
        /*0012*/ 	.short	0x0000
        /*0014*/ 	.byte	0x00, 0xf5, 0x21, 0x00


	//----- nvinfo : EIATTR_SPARSE_MMA_MASK
	.align		4
.L_241:
        /*0018*/ 	.byte	0x03, 0x50
        /*001a*/ 	.short	0x0000


	//----- nvinfo : EIATTR_MAXREG_COUNT
	.align		4
        /*001c*/ 	.byte	0x03, 0x1b
        /*001e*/ 	.short	0x0040


	//----- nvinfo : EIATTR_MERCURY_ISA_VERSION
	.align		4
        /*0020*/ 	.byte	0x03, 0x5f
        /*0022*/ 	.short	0x0101


	//----- nvinfo : EIATTR_VRC_CTA_INIT_COUNT
	.align		4
        /*0024*/ 	.byte	0x02, 0x4a
	.zero		1
	.zero		1


	//----- nvinfo : EIATTR_EXIT_INSTR_OFFSETS
	.align		4
        /*0028*/ 	.byte	0x04, 0x1c
        /*002a*/ 	.short	(.L_243 - .L_242)


	//   ....[0]....
.L_242:
        /*002c*/ 	.word	0x000000b0


	//----- nvinfo : EIATTR_MAX_THREADS
	.align		4
.L_243:
        /*0030*/ 	.byte	0x04, 0x05
        /*0032*/ 	.short	(.L_245 - .L_244)
.L_244:
        /*0034*/ 	.word	0x00000400
        /*0038*/ 	.word	0x00000001
        /*003c*/ 	.word	0x00000001


	//----- nvinfo : EIATTR_CBANK_PARAM_SIZE
	.align		4
.L_245:
        /*0040*/ 	.byte	0x03, 0x19
        /*0042*/ 	.short	0x0008


	//----- nvinfo : EIATTR_PARAM_CBANK
	.align		4
        /*0044*/ 	.byte	0x04, 0x0a
        /*0046*/ 	.short	(.L_247 - .L_246)
	.align		4
.L_246:
        /*0048*/ 	.word	index@(.nv.constant0.default_function_kernel_6)
        /*004c*/ 	.short	0x0380
        /*004e*/ 	.short	0x0008


	//----- nvinfo : EIATTR_SW_WAR
	.align		4
.L_247:
        /*0050*/ 	.byte	0x04, 0x36
        /*0052*/ 	.short	(.L_249 - .L_248)
.L_248:
        /*0054*/ 	.word	0x00000008
.L_249:


//--------------------- .nv.info.default_function_kernel_5 --------------------------
	.section	.nv.info.default_function_kernel_5,"",@"SHT_CUDA_INFO"
	.sectionflags	@""
	.align	4


	//----- nvinfo : EIATTR_CUDA_API_VERSION
	.align		4
        /*0000*/ 	.byte	0x04, 0x37
        /*0002*/ 	.short	(.L_251 - .L_250)
.L_250:
        /*0004*/ 	.word	0x00000082


	//----- nvinfo : EIATTR_KPARAM_INFO
	.align		4
.L_251:
        /*0008*/ 	.byte	0x04, 0x17
        /*000a*/ 	.short	(.L_253 - .L_252)
.L_252:
        /*000c*/ 	.word	0x00000000
        /*0010*/ 	.short	0x0002
        /*0012*/ 	.short	0x0010
        /*0014*/ 	.byte	0x00, 0xf5, 0x21, 0x00


	//----- nvinfo : EIATTR_KPARAM_INFO
	.align		4
.L_253:
        /*0018*/ 	.byte	0x04, 0x17
        /*001a*/ 	.short	(.L_255 - .L_254)
.L_254:
        /*001c*/ 	.word	0x00000000
        /*0020*/ 	.short	0x0001
        /*0022*/ 	.short	0x0008
        /*0024*/ 	.byte	0x00, 0xf5, 0x21, 0x00


	//----- nvinfo : EIATTR_KPARAM_INFO
	.align		4
.L_255:
        /*0028*/ 	.byte	0x04, 0x17
        /*002a*/ 	.short	(.L_257 - .L_256)
.L_256:
        /*002c*/ 	.word	0x00000000
        /*0030*/ 	.short	0x0000
        /*0032*/ 	.short	0x0000
        /*0034*/ 	.byte	0x00, 0xf5, 0x21, 0x00


	//----- nvinfo : EIATTR_SPARSE_MMA_MASK
	.align		4
.L_257:
        /*0038*/ 	.byte	0x03, 0x50
        /*003a*/ 	.short	0x0000


	//----- nvinfo : EIATTR_MAXREG_COUNT
	.align		4
        /*003c*/ 	.byte	0x03, 0x1b
        /*003e*/ 	.short	0x0040


	//----- nvinfo : EIATTR_MERCURY_ISA_VERSION
	.align		4
        /*0040*/ 	.byte	0x03, 0x5f
        /*0042*/ 	.short	0x0101


	//----- nvinfo : EIATTR_VRC_CTA_INIT_COUNT
	.align		4
        /*0044*/ 	.byte	0x02, 0x4a
	.zero		1
	.zero		1


	//----- nvinfo : EIATTR_EXIT_INSTR_OFFSETS
	.align		4
        /*0048*/ 	.byte	0x04, 0x1c
        /*004a*/ 	.short	(.L_259 - .L_258)


	//   ....[0]....
.L_258:
        /*004c*/ 	.word	0x00000500


	//----- nvinfo : EIATTR_MAX_THREADS
	.align		4
.L_259:
        /*0050*/ 	.byte	0x04, 0x05
        /*0052*/ 	.short	(.L_261 - .L_260)
.L_260:
        /*0054*/ 	.word	0x00000400
        /*0058*/ 	.word	0x00000001
        /*005c*/ 	.word	0x00000001


	//----- nvinfo : EIATTR_CBANK_PARAM_SIZE
	.align		4
.L_261:
        /*0060*/ 	.byte	0x03, 0x19
        /*0062*/ 	.short	0x0018


	//----- nvinfo : EIATTR_PARAM_CBANK
	.align		4
        /*0064*/ 	.byte	0x04, 0x0a
        /*0066*/ 	.short	(.L_263 - .L_262)
	.align		4
.L_262:
        /*0068*/ 	.word	index@(.nv.constant0.default_function_kernel_5)
        /*006c*/ 	.short	0x0380
        /*006e*/ 	.short	0x0018


	//----- nvinfo : EIATTR_SW_WAR
	.align		4
.L_263:
        /*0070*/ 	.byte	0x04, 0x36
        /*0072*/ 	.short	(.L_265 - .L_264)
.L_264:
        /*0074*/ 	.word	0x00000008
.L_265:


//--------------------- .nv.info.default_function_kernel_9 --------------------------
	.section	.nv.info.default_function_kernel_9,"",@"SHT_CUDA_INFO"
	.sectionflags	@""
	.align	4


	//----- nvinfo : EIATTR_CUDA_API_VERSION
	.align		4
        /*0000*/ 	.byte	0x04, 0x37
        /*0002*/ 	.short	(.L_267 - .L_266)
.L_266:
        /*0004*/ 	.word	0x00000082


	//----- nvinfo : EIATTR_KPARAM_INFO
	.align		4
.L_267:
        /*0008*/ 	.byte	0x04, 0x17
        /*000a*/ 	.short	(.L_269 - .L_268)
.L_268:
        /*000c*/ 	.word	0x00000000
        /*0010*/ 	.short	0x0000
        /*0012*/ 	.short	0x0000
        /*0014*/ 	.byte	0x00, 0xf5, 0x21, 0x00


	//----- nvinfo : EIATTR_SPARSE_MMA_MASK
	.align		4
.L_269:
        /*0018*/ 	.byte	0x03, 0x50
        /*001a*/ 	.short	0x0000


	//----- nvinfo : EIATTR_MAXREG_COUNT
	.align		4
        /*001c*/ 	.byte	0x03, 0x1b
        /*001e*/ 	.short	0x0040


	//----- nvinfo : EIATTR_MERCURY_ISA_VERSION
	.align		4
        /*0020*/ 	.byte	0x03, 0x5f
        /*0022*/ 	.short	0x0101


	//----- nvinfo : EIATTR_VRC_CTA_INIT_COUNT
	.align		4
        /*0024*/ 	.byte	0x02, 0x4a
	.zero		1
	.zero		1


	//----- nvinfo : EIATTR_EXIT_INSTR_OFFSETS
	.align		4
        /*0028*/ 	.byte	0x04, 0x1c
        /*002a*/ 	.short	(.L_271 - .L_270)


	//   ....[0]....
.L_270:
        /*002c*/ 	.word	0x000000e0


	//----- nvinfo : EIATTR_MAX_THREADS
	.align		4
.L_271:
        /*0030*/ 	.byte	0x04, 0x05
        /*0032*/ 	.short	(.L_273 - .L_272)
.L_272:
        /*0034*/ 	.word	0x00000400
        /*0038*/ 	.word	0x00000001
        /*003c*/ 	.word	0x00000001


	//----- nvinfo : EIATTR_CBANK_PARAM_SIZE
	.align		4
.L_273:
        /*0040*/ 	.byte	0x03, 0x19
        /*0042*/ 	.short	0x0008


	//----- nvinfo : EIATTR_PARAM_CBANK
	.align		4
        /*0044*/ 	.byte	0x04, 0x0a
        /*0046*/ 	.short	(.L_275 - .L_274)
	.align		4
.L_274:
        /*0048*/ 	.word	index@(.nv.constant0.default_function_kernel_9)
        /*004c*/ 	.short	0x0380
        /*004e*/ 	.short	0x0008


	//----- nvinfo : EIATTR_SW_WAR
	.align		4
.L_275:
        /*0050*/ 	.byte	0x04, 0x36
        /*0052*/ 	.short	(.L_277 - .L_276)
.L_276:
        /*0054*/ 	.word	0x00000008
.L_277:


//--------------------- .nv.info.default_function_kernel_19 --------------------------
	.section	.nv.info.default_function_kernel_19,"",@"SHT_CUDA_INFO"
	.sectionflags	@""
	.align	4


	//----- nvinfo : EIATTR_CUDA_API_VERSION
	.align		4
        /*0000*/ 	.byte	0x04, 0x37
        /*0002*/ 	.short	(.L_279 - .L_278)
.L_278:
        /*0004*/ 	.word	0x00000082


	//----- nvinfo : EIATTR_KPARAM_INFO
	.align		4
.L_279:
        /*0008*/ 	.byte	0x04, 0x17
        /*000a*/ 	.short	(.L_281 - .L_280)
.L_280:
        /*000c*/ 	.word	0x00000000
        /*0010*/ 	.short	0x0004
        /*0012*/ 	.short	0x0020
        /*0014*/ 	.byte	0x00, 0xf5, 0x21, 0x00


	//----- nvinfo : EIATTR_KPARAM_INFO
	.align		4
.L_281:
        /*0018*/ 	.byte	0x04, 0x17
        /*001a*/ 	.short	(.L_283 - .L_282)
.L_282:
        /*001c*/ 	.word	0x00000000
        /*0020*/ 	.short	0x0003
        /*0022*/ 	.short	0x0018
        /*0024*/ 	.byte	0x00, 0xf5, 0x21, 0x00


	//----- nvinfo : EIATTR_KPARAM_INFO
	.align		4
.L_283:
        /*0028*/ 	.byte	0x04, 0x17
        /*002a*/ 	.short	(.L_285 - .L_284)
.L_284:
        /*002c*/ 	.word	0x00000000
        /*0030*/ 	.short	0x0002
        /*0032*/ 	.short	0x0010
        /*0034*/ 	.byte	0x00, 0xf5, 0x21, 0x00


	//----- nvinfo : EIATTR_KPARAM_INFO
	.align		4
.L_285:
        /*0038*/ 	.byte	0x04, 0x17
        /*003a*/ 	.short	(.L_287 - .L_286)
.L_286:
        /*003c*/ 	.word	0x00000000
        /*0040*/ 	.short	0x0001
        /*0042*/ 	.short	0x0008
        /*0044*/ 	.byte	0x00, 0xf5, 0x21, 0x00


	//----- nvinfo : EIATTR_KPARAM_INFO
	.align		4
.L_287:
        /*0048*/ 	.byte	0x04, 0x17
        /*004a*/ 	.short	(.L_289 - .L_288)
.L_288:
        /*004c*/ 	.word	0x00000000
        /*0050*/ 	.short	0x0000
        /*0052*/ 	.short	0x0000
        /*0054*/ 	.byte	0x00, 0xf5, 0x21, 0x00


	//----- nvinfo : EIATTR_SPARSE_MMA_MASK
	.align		4
.L_289:
        /*0058*/ 	.byte	0x03, 0x50
        /*005a*/ 	.short	0x0000


	//----- nvinfo : EIATTR_MAXREG_COUNT
	.align		4
        /*005c*/ 	.byte	0x03, 0x1b
        /*005e*/ 	.short	0x0040


	//----- nvinfo : EIATTR_MERCURY_ISA_VERSION
	.align		4
        /*0060*/ 	.byte	0x03, 0x5f
        /*0062*/ 	.short	0x0101


	//----- nvinfo : EIATTR_VRC_CTA_INIT_COUNT
	.align		4
        /*0064*/ 	.byte	0x02, 0x4a
	.zero		1
	.zero		1


	//----- nvinfo : EIATTR_EXIT_INSTR_OFFSETS
	.align		4
        /*0068*/ 	.byte	0x04, 0x1c
        /*006a*/ 	.short	(.L_291 - .L_290)


	//   ....[0]....
.L_290:
        /*006c*/ 	.word	0x00000f50


	//----- nvinfo : EIATTR_MAX_THREADS
	.align		4
.L_291:
        /*0070*/ 	.byte	0x04, 0x05
        /*0072*/ 	.short	(.L_293 - .L_292)
.L_292:
        /*0074*/ 	.word	0x00000400
        /*0078*/ 	.word	0x00000001
        /*007c*/ 	.word	0x00000001


	//----- nvinfo : EIATTR_CRS_STACK_SIZE
	.align		4
.L_293:
        /*0080*/ 	.byte	0x04, 0x1e
        /*0082*/ 	.short	(.L_295 - .L_294)
.L_294:
        /*0084*/ 	.word	0x00000000


	//----- nvinfo : EIATTR_CBANK_PARAM_SIZE
	.align		4
.L_295:
        /*0088*/ 	.byte	0x03, 0x19
        /*008a*/ 	.short	0x0028


	//----- nvinfo : EIATTR_PARAM_CBANK
	.align		4
        /*008c*/ 	.byte	0x04, 0x0a
        /*008e*/ 	.short	(.L_297 - .L_296)
	.align		4
.L_296:
        /*0090*/ 	.word	index@(.nv.constant0.default_function_kernel_19)
        /*0094*/ 	.short	0x0380
        /*0096*/ 	.short	0x0028


	//----- nvinfo : EIATTR_SW_WAR
	.align		4
.L_297:
        /*0098*/ 	.byte	0x04, 0x36
        /*009a*/ 	.short	(.L_299 - .L_298)
.L_298:
        /*009c*/ 	.word	0x00000008
.L_299:


//--------------------- .nv.info.default_function_kernel_14 --------------------------
	.section	.nv.info.default_function_kernel_14,"",@"SHT_CUDA_INFO"
	.sectionflags	@""
	.align	4


	//----- nvinfo : EIATTR_CUDA_API_VERSION
	.align		4
        /*0000*/ 	.byte	0x04, 0x37
        /*0002*/ 	.short	(.L_301 - .L_300)
.L_300:
        /*0004*/ 	.word	0x00000082


	//----- nvinfo : EIATTR_KPARAM_INFO
	.align		4
.L_301:
        /*0008*/ 	.byte	0x04, 0x17
        /*000a*/ 	.short	(.L_303 - .L_302)
.L_302:
        /*000c*/ 	.word	0x00000000
        /*0010*/ 	.short	0x0002
        /*0012*/ 	.short	0x0010
        /*0014*/ 	.byte	0x00, 0xf5, 0x21, 0x00


	//----- nvinfo : EIATTR_KPARAM_INFO
	.align		4
.L_303:
        /*0018*/ 	.byte	0x04, 0x17
        /*001a*/ 	.short	(.L_305 - .L_304)
.L_304:
        /*001c*/ 	.word	0x00000000
        /*0020*/ 	.short	0x0001
        /*0022*/ 	.short	0x0008
        /*0024*/ 	.byte	0x00, 0xf5, 0x21, 0x00


	//----- nvinfo : EIATTR_KPARAM_INFO
	.align		4
.L_305:
        /*0028*/ 	.byte	0x04, 0x17
        /*002a*/ 	.short	(.L_307 - .L_306)
.L_306:
        /*002c*/ 	.word	0x00000000
        /*0030*/ 	.short	0x0000
        /*0032*/ 	.short	0x0000
        /*0034*/ 	.byte	0x00, 0xf5, 0x21, 0x00


	//----- nvinfo : EIATTR_SPARSE_MMA_MASK
	.align		4
.L_307:
        /*0038*/ 	.byte	0x03, 0x50
        /*003a*/ 	.short	0x0000


	//----- nvinfo : EIATTR_MAXREG_COUNT
	.align		4
        /*003c*/ 	.byte	0x03, 0x1b
        /*003e*/ 	.short	0x0040


	//----- nvinfo : EIATTR_MERCURY_ISA_VERSION
	.align		4
        /*0040*/ 	.byte	0x03, 0x5f
        /*0042*/ 	.short	0x0101


	//----- nvinfo : EIATTR_VRC_CTA_INIT_COUNT
	.align		4
        /*0044*/ 	.byte	0x02, 0x4a
	.zero		1
	.zero		1


	//----- nvinfo : EIATTR_EXIT_INSTR_OFFSETS
	.align		4
        /*0048*/ 	.byte	0x04, 0x1c
        /*004a*/ 	.short	(.L_309 - .L_308)


	//   ....[0]....
.L_308:
        /*004c*/ 	.word	0x000006d0


	//----- nvinfo : EIATTR_MAX_THREADS
	.align		4
.L_309:
        /*0050*/ 	.byte	0x04, 0x05
        /*0052*/ 	.short	(.L_311 - .L_310)
.L_310:
        /*0054*/ 	.word	0x00000400
        /*0058*/ 	.word	0x00000001
        /*005c*/ 	.word	0x00000001


	//----- nvinfo : EIATTR_CBANK_PARAM_SIZE
	.align		4
.L_311:
        /*0060*/ 	.byte	0x03, 0x19
        /*0062*/ 	.short	0x0018


	//----- nvinfo : EIATTR_PARAM_CBANK
	.align		4
        /*0064*/ 	.byte	0x04, 0x0a
        /*0066*/ 	.short	(.L_313 - .L_312)
	.align		4
.L_312:
        /*0068*/ 	.word	index@(.nv.constant0.default_function_kernel_14)
        /*006c*/ 	.short	0x0380
        /*006e*/ 	.short	0x0018


	//----- nvinfo : EIATTR_SW_WAR
	.align		4
.L_313:
        /*0070*/ 	.byte	0x04, 0x36
        /*0072*/ 	.short	(.L_315 - .L_314)
.L_314:
        /*0074*/ 	.word	0x00000008
.L_315:


//--------------------- .nv.info.default_function_kernel_7 --------------------------
	.section	.nv.info.default_function_kernel_7,"",@"SHT_CUDA_INFO"
	.sectionflags	@""
	.align	4


	//----- nvinfo : EIATTR_CUDA_API_VERSION
	.align		4
        /*0000*/ 	.byte	0x04, 0x37
        /*0002*/ 	.short	(.L_317 - .L_316)
.L_316:
        /*0004*/ 	.word	0x00000082


	//----- nvinfo : EIATTR_KPARAM_INFO
	.align		4
.L_317:
        /*0008*/ 	.byte	0x04, 0x17
        /*000a*/ 	.short	(.L_319 - .L_318)
.L_318:
        /*000c*/ 	.word	0x00000000
        /*0010*/ 	.short	0x0001
        /*0012*/ 	.short	0x0008
        /*0014*/ 	.byte	0x00, 0xf5, 0x21, 0x00


	//----- nvinfo : EIATTR_KPARAM_INFO
	.align		4
.L_319:
        /*0018*/ 	.byte	0x04, 0x17
        /*001a*/ 	.short	(.L_321 - .L_320)
.L_320:
        /*001c*/ 	.word	0x00000000
        /*0020*/ 	.short	0x0000
        /*0022*/ 	.short	0x0000
        /*0024*/ 	.byte	0x00, 0xf5, 0x21, 0x00


	//----- nvinfo : EIATTR_SPARSE_MMA_MASK
	.align		4
.L_321:
        /*0028*/ 	.byte	0x03, 0x50
        /*002a*/ 	.short	0x0000


	//----- nvinfo : EIATTR_MAXREG_COUNT
	.align		4
        /*002c*/ 	.byte	0x03, 0x1b
        /*002e*/ 	.short	0x0040


	//----- nvinfo : EIATTR_MERCURY_ISA_VERSION
	.align		4
        /*0030*/ 	.byte	0x03, 0x5f
        /*0032*/ 	.short	0x0101


	//----- nvinfo : EIATTR_VRC_CTA_INIT_COUNT
	.align		4
        /*0034*/ 	.byte	0x02, 0x4a
	.zero		1
	.zero		1


	//----- nvinfo : EIATTR_EXIT_INSTR_OFFSETS
	.align		4
        /*0038*/ 	.byte	0x04, 0x1c
        /*003a*/ 	.short	(.L_323 - .L_322)


	//   ....[0]....
.L_322:
        /*003c*/ 	.word	0x00000350


	//   ....[1]....
        /*0040*/ 	.word	0x00000500


	//----- nvinfo : EIATTR_MAX_THREADS
	.align		4
.L_323:
        /*0044*/ 	.byte	0x04, 0x05
        /*0046*/ 	.short	(.L_325 - .L_324)
.L_324:
        /*0048*/ 	.word	0x00000400
        /*004c*/ 	.word	0x00000001
        /*0050*/ 	.word	0x00000001


	//----- nvinfo : EIATTR_CRS_STACK_SIZE
	.align		4
.L_325:
        /*0054*/ 	.byte	0x04, 0x1e
        /*0056*/ 	.short	(.L_327 - .L_326)
.L_326:
        /*0058*/ 	.word	0x00000000


	//----- nvinfo : EIATTR_CBANK_PARAM_SIZE
	.align		4
.L_327:
        /*005c*/ 	.byte	0x03, 0x19
        /*005e*/ 	.short	0x0010


	//----- nvinfo : EIATTR_PARAM_CBANK
	.align		4
        /*0060*/ 	.byte	0x04, 0x0a
        /*0062*/ 	.short	(.L_329 - .L_328)
	.align		4
.L_328:
        /*0064*/ 	.word	index@(.nv.constant0.default_function_kernel_7)
        /*0068*/ 	.short	0x0380
        /*006a*/ 	.short	0x0010


	//----- nvinfo : EIATTR_SW_WAR
	.align		4
.L_329:
        /*006c*/ 	.byte	0x04, 0x36
        /*006e*/ 	.short	(.L_331 - .L_330)
.L_330:
        /*0070*/ 	.word	0x00000008
.L_331:


//--------------------- .nv.info.default_function_kernel_10 --------------------------
	.section	.nv.info.default_function_kernel_10,"",@"SHT_CUDA_INFO"
	.sectionflags	@""
	.align	4


	//----- nvinfo : EIATTR_CUDA_API_VERSION
	.align		4
        /*0000*/ 	.byte	0x04, 0x37
        /*0002*/ 	.short	(.L_333 - .L_332)
.L_332:
        /*0004*/ 	.word	0x00000082


	//----- nvinfo : EIATTR_KPARAM_INFO
	.align		4
.L_333:
        /*0008*/ 	.byte	0x04, 0x17
        /*000a*/ 	.short	(.L_335 - .L_334)
.L_334:
        /*000c*/ 	.word	0x00000000
        /*0010*/ 	.short	0x0001
        /*0012*/ 	.short	0x0008
        /*0014*/ 	.byte	0x00, 0xf5, 0x21, 0x00


	//----- nvinfo : EIATTR_KPARAM_INFO
	.align		4
.L_335:
        /*0018*/ 	.byte	0x04, 0x17
        /*001a*/ 	.short	(.L_337 - .L_336)
.L_336:
        /*001c*/ 	.word	0x00000000
        /*0020*/ 	.short	0x0000
        /*0022*/ 	.short	0x0000
        /*0024*/ 	.byte	0x00, 0xf5, 0x21, 0x00


	//----- nvinfo : EIATTR_SPARSE_MMA_MASK
	.align		4
.L_337:
        /*0028*/ 	.byte	0x03, 0x50
        /*002a*/ 	.short	0x0000


	//----- nvinfo : EIATTR_MAXREG_COUNT
	.align		4
        /*002c*/ 	.byte	0x03, 0x1b
        /*002e*/ 	.short	0x0040


	//----- nvinfo : EIATTR_MERCURY_ISA_VERSION
	.align		4
        /*0030*/ 	.byte	0x03, 0x5f
        /*0032*/ 	.short	0x0101


	//----- nvinfo : EIATTR_VRC_CTA_INIT_COUNT
	.align		4
        /*0034*/ 	.byte	0x02, 0x4a
	.zero		1
	.zero		1


	//----- nvinfo : EIATTR_EXIT_INSTR_OFFSETS
	.align		4
        /*0038*/ 	.byte	0x04, 0x1c
        /*003a*/ 	.short	(.L_339 - .L_338)


	//   ....[0]....
.L_338:
        /*003c*/ 	.word	0x00000260


	//----- nvinfo : EIATTR_MAX_THREADS
	.align		4
.L_339:
        /*0040*/ 	.byte	0x04, 0x05
        /*0042*/ 	.short	(.L_341 - .L_340)
.L_340:
        /*0044*/ 	.word	0x00000400
        /*0048*/ 	.word	0x00000001
        /*004c*/ 	.word	0x00000001


	//----- nvinfo : EIATTR_CBANK_PARAM_SIZE
	.align		4
.L_341:
        /*0050*/ 	.byte	0x03, 0x19
        /*0052*/ 	.short	0x0010


	//----- nvinfo : EIATTR_PARAM_CBANK
	.align		4
        /*0054*/ 	.byte	0x04, 0x0a
        /*0056*/ 	.short	(.L_343 - .L_342)
	.align		4
.L_342:
        /*0058*/ 	.word	index@(.nv.constant0.default_function_kernel_10)
        /*005c*/ 	.short	0x0380
        /*005e*/ 	.short	0x0010


	//----- nvinfo : EIATTR_SW_WAR
	.align		4
.L_343:
        /*0060*/ 	.byte	0x04, 0x36
        /*0062*/ 	.short	(.L_345 - .L_344)
.L_344:
        /*0064*/ 	.word	0x00000008
.L_345:


//--------------------- .nv.info.default_function_kernel_3 --------------------------
	.section	.nv.info.default_function_kernel_3,"",@"SHT_CUDA_INFO"
	.sectionflags	@""
	.align	4


	//----- nvinfo : EIATTR_CUDA_API_VERSION
	.align		4
        /*0000*/ 	.byte	0x04, 0x37
        /*0002*/ 	.short	(.L_347 - .L_346)
.L_346:
        /*0004*/ 	.word	0x00000082


	//----- nvinfo : EIATTR_KPARAM_INFO
	.align		4
.L_347:
        /*0008*/ 	.byte	0x04, 0x17
        /*000a*/ 	.short	(.L_349 - .L_348)
.L_348:
        /*000c*/ 	.word	0x00000000
        /*0010*/ 	.short	0x0001
        /*0012*/ 	.short	0x0008
        /*0014*/ 	.byte	0x00, 0xf5, 0x21, 0x00


	//----- nvinfo : EIATTR_KPARAM_INFO
	.align		4
.L_349:
        /*0018*/ 	.byte	0x04, 0x17
        /*001a*/ 	.short	(.L_351 - .L_350)
.L_350:
        /*001c*/ 	.word	0x00000000
        /*0020*/ 	.short	0x0000
        /*0022*/ 	.short	0x0000
        /*0024*/ 	.byte	0x00, 0xf5, 0x21, 0x00


	//----- nvinfo : EIATTR_SPARSE_MMA_MASK
	.align		4
.L_351:
        /*0028*/ 	.byte	0x03, 0x50
        /*002a*/ 	.short	0x0000


	//----- nvinfo : EIATTR_MAXREG_COUNT
	.align		4
        /*002c*/ 	.byte	0x03, 0x1b
        /*002e*/ 	.short	0x0040


	//----- nvinfo : EIATTR_MERCURY_ISA_VERSION
	.align		4
        /*0030*/ 	.byte	0x03, 0x5f
        /*0032*/ 	.short	0x0101


	//----- nvinfo : EIATTR_VRC_CTA_INIT_COUNT
	.align		4
        /*0034*/ 	.byte	0x02, 0x4a
	.zero		1
	.zero		1


	//----- nvinfo : EIATTR_EXIT_INSTR_OFFSETS
	.align		4
        /*0038*/ 	.byte	0x04, 0x1c
        /*003a*/ 	.short	(.L_353 - .L_352)


	//   ....[0]....
.L_352:
        /*003c*/ 	.word	0x00000100


	//----- nvinfo : EIATTR_MAX_THREADS
	.align		4
.L_353:
        /*0040*/ 	.byte	0x04, 0x05
        /*0042*/ 	.short	(.L_355 - .L_354)
.L_354:
        /*0044*/ 	.word	0x00000400
        /*0048*/ 	.word	0x00000001
        /*004c*/ 	.word	0x00000001


	//----- nvinfo : EIATTR_CBANK_PARAM_SIZE
	.align		4
.L_355:
        /*0050*/ 	.byte	0x03, 0x19
        /*0052*/ 	.short	0x0010


	//----- nvinfo : EIATTR_PARAM_CBANK
	.align		4
        /*0054*/ 	.byte	0x04, 0x0a
        /*0056*/ 	.short	(.L_357 - .L_356)
	.align		4
.L_356:
        /*0058*/ 	.word	index@(.nv.constant0.default_function_kernel_3)
        /*005c*/ 	.short	0x0380
        /*005e*/ 	.short	0x0010


	//----- nvinfo : EIATTR_SW_WAR
	.align		4
.L_357:
        /*0060*/ 	.byte	0x04, 0x36
        /*0062*/ 	.short	(.L_359 - .L_358)
.L_358:
        /*0064*/ 	.word	0x00000008
.L_359:


//--------------------- .nv.info.default_function_kernel_4 --------------------------
	.section	.nv.info.default_function_kernel_4,"",@"SHT_CUDA_INFO"
	.sectionflags	@""
	.align	4


	//----- nvinfo : EIATTR_CUDA_API_VERSION
	.align		4
        /*0000*/ 	.byte	0x04, 0x37
        /*0002*/ 	.short	(.L_361 - .L_360)
.L_360:
        /*0004*/ 	.word	0x00000082


	//----- nvinfo : EIATTR_KPARAM_INFO
	.align		4
.L_361:
        /*0008*/ 	.byte	0x04, 0x17
        /*000a*/ 	.short	(.L_363 - .L_362)
.L_362:
        /*000c*/ 	.word	0x00000000
        /*0010*/ 	.short	0x0001
        /*0012*/ 	.short	0x0008
        /*0014*/ 	.byte	0x00, 0xf5, 0x21, 0x00


	//----- nvinfo : EIATTR_KPARAM_INFO
	.align		4
.L_363:
        /*0018*/ 	.byte	0x04, 0x17
        /*001a*/ 	.short	(.L_365 - .L_364)
.L_364:
        /*001c*/ 	.word	0x00000000
        /*0020*/ 	.short	0x0000
        /*0022*/ 	.short	0x0000
        /*0024*/ 	.byte	0x00, 0xf5, 0x21, 0x00


	//----- nvinfo : EIATTR_SPARSE_MMA_MASK
	.align		4
.L_365:
        /*0028*/ 	.byte	0x03, 0x50
        /*002a*/ 	.short	0x0000


	//----- nvinfo : EIATTR_MAXREG_COUNT
	.align		4
        /*002c*/ 	.byte	0x03, 0x1b
        /*002e*/ 	.short	0x0040


	//----- nvinfo : EIATTR_MERCURY_ISA_VERSION
	.align		4
        /*0030*/ 	.byte	0x03, 0x5f
        /*0032*/ 	.short	0x0101


	//----- nvinfo : EIATTR_VRC_CTA_INIT_COUNT
	.align		4
        /*0034*/ 	.byte	0x02, 0x4a
	.zero		1
	.zero		1


	//----- nvinfo : EIATTR_EXIT_INSTR_OFFSETS
	.align		4
        /*0038*/ 	.byte	0x04, 0x1c
        /*003a*/ 	.short	(.L_367 - .L_366)


	//   ....[0]....
.L_366:
        /*003c*/ 	.word	0x00000260


	//----- nvinfo : EIATTR_MAX_THREADS
	.align		4
.L_367:
        /*0040*/ 	.byte	0x04, 0x05
        /*0042*/ 	.short	(.L_369 - .L_368)
.L_368:
        /*0044*/ 	.word	0x00000400
        /*0048*/ 	.word	0x00000001
        /*004c*/ 	.word	0x00000001


	//----- nvinfo : EIATTR_CBANK_PARAM_SIZE
	.align		4
.L_369:
        /*0050*/ 	.byte	0x03, 0x19
        /*0052*/ 	.short	0x0010


	//----- nvinfo : EIATTR_PARAM_CBANK
	.align		4
        /*0054*/ 	.byte	0x04, 0x0a
        /*0056*/ 	.short	(.L_371 - .L_370)
	.align		4
.L_370:
        /*0058*/ 	.word	index@(.nv.constant0.default_function_kernel_4)
        /*005c*/ 	.short	0x0380
        /*005e*/ 	.short	0x0010


	//----- nvinfo : EIATTR_SW_WAR
	.align		4
.L_371:
        /*0060*/ 	.byte	0x04, 0x36
        /*0062*/ 	.short	(.L_373 - .L_372)
.L_372:
        /*0064*/ 	.word	0x00000008
.L_373:


//--------------------- .nv.info.default_function_kernel_13 --------------------------
	.section	.nv.info.default_function_kernel_13,"",@"SHT_CUDA_INFO"
	.sectionflags	@""
	.align	4


	//----- nvinfo : EIATTR_CUDA_API_VERSION
	.align		4
        /*0000*/ 	.byte	0x04, 0x37
        /*0002*/ 	.short	(.L_375 - .L_374)
.L_374:
        /*0004*/ 	.word	0x00000082


	//----- nvinfo : EIATTR_KPARAM_INFO
	.align		4
.L_375:
        /*0008*/ 	.byte	0x04, 0x17
        /*000a*/ 	.short	(.L_377 - .L_376)
.L_376:
        /*000c*/ 	.word	0x00000000
        /*0010*/ 	.short	0x0001
        /*0012*/ 	.short	0x0008
        /*0014*/ 	.byte	0x00, 0xf5, 0x21, 0x00


	//----- nvinfo : EIATTR_KPARAM_INFO
	.align		4
.L_377:
        /*0018*/ 	.byte	0x04, 0x17
        /*001a*/ 	.short	(.L_379 - .L_378)
.L_378:
        /*001c*/ 	.word	0x00000000
        /*0020*/ 	.short	0x0000
        /*0022*/ 	.short	0x0000
        /*0024*/ 	.byte	0x00, 0xf5, 0x21, 0x00


	//----- nvinfo : EIATTR_SPARSE_MMA_MASK
	.align		4
.L_379:
        /*0028*/ 	.byte	0x03, 0x50
        /*002a*/ 	.short	0x0000


	//----- nvinfo : EIATTR_MAXREG_COUNT
	.align		4
        /*002c*/ 	.byte	0x03, 0x1b
        /*002e*/ 	.short	0x0040


	//----- nvinfo : EIATTR_MERCURY_ISA_VERSION
	.align		4
        /*0030*/ 	.byte	0x03, 0x5f
        /*0032*/ 	.short	0x0101


	//----- nvinfo : EIATTR_VRC_CTA_INIT_COUNT
	.align		4
        /*0034*/ 	.byte	0x02, 0x4a
	.zero		1
	.zero		1


	//----- nvinfo : EIATTR_EXIT_INSTR_OFFSETS
	.align		4
        /*0038*/ 	.byte	0x04, 0x1c
        /*003a*/ 	.short	(.L_381 - .L_380)


	//   ....[0]....
.L_380:
        /*003c*/ 	.word	0x00000c50


	//   ....[1]....
        /*0040*/ 	.word	0x00000e00


	//----- nvinfo : EIATTR_MAX_THREADS
	.align		4
.L_381:
        /*0044*/ 	.byte	0x04, 0x05
        /*0046*/ 	.short	(.L_383 - .L_382)
.L_382:
        /*0048*/ 	.word	0x00000400
        /*004c*/ 	.word	0x00000001
        /*0050*/ 	.word	0x00000001


	//----- nvinfo : EIATTR_CRS_STACK_SIZE
	.align		4
.L_383:
        /*0054*/ 	.byte	0x04, 0x1e
        /*0056*/ 	.short	(.L_385 - .L_384)
.L_384:
        /*0058*/ 	.word	0x00000000


	//----- nvinfo : EIATTR_CBANK_PARAM_SIZE
	.align		4
.L_385:
        /*005c*/ 	.byte	0x03, 0x19
        /*005e*/ 	.short	0x0010


	//----- nvinfo : EIATTR_PARAM_CBANK
	.align		4
        /*0060*/ 	.byte	0x04, 0x0a
        /*0062*/ 	.short	(.L_387 - .L_386)
	.align		4
.L_386:
        /*0064*/ 	.word	index@(.nv.constant0.default_function_kernel_13)
        /*0068*/ 	.short	0x0380
        /*006a*/ 	.short	0x0010


	//----- nvinfo : EIATTR_SW_WAR
	.align		4
.L_387:
        /*006c*/ 	.byte	0x04, 0x36
        /*006e*/ 	.short	(.L_389 - .L_388)
.L_388:
        /*0070*/ 	.word	0x00000008
.L_389:


//--------------------- .nv.info.default_function_kernel_12 --------------------------
	.section	.nv.info.default_function_kernel_12,"",@"SHT_CUDA_INFO"
	.sectionflags	@""
	.align	4


	//----- nvinfo : EIATTR_CUDA_API_VERSION
	.align		4
        /*0000*/ 	.byte	0x04, 0x37
        /*0002*/ 	.short	(.L_391 - .L_390)
.L_390:
        /*0004*/ 	.word	0x00000082


	//----- nvinfo : EIATTR_KPARAM_INFO
	.align		4
.L_391:
        /*0008*/ 	.byte	0x04, 0x17
        /*000a*/ 	.short	(.L_393 - .L_392)
.L_392:
        /*000c*/ 	.word	0x00000000
        /*0010*/ 	.short	0x0000
        /*0012*/ 	.short	0x0000
        /*0014*/ 	.byte	0x00, 0xf5, 0x21, 0x00


	//----- nvinfo : EIATTR_SPARSE_MMA_MASK
	.align		4
.L_393:
        /*0018*/ 	.byte	0x03, 0x50
        /*001a*/ 	.short	0x0000


	//----- nvinfo : EIATTR_MAXREG_COUNT
	.align		4
        /*001c*/ 	.byte	0x03, 0x1b
        /*001e*/ 	.short	0x0040


	//----- nvinfo : EIATTR_MERCURY_ISA_VERSION
	.align		4
        /*0020*/ 	.byte	0x03, 0x5f
        /*0022*/ 	.short	0x0101


	//----- nvinfo : EIATTR_VRC_CTA_INIT_COUNT
	.align		4
        /*0024*/ 	.byte	0x02, 0x4a
	.zero		1
	.zero		1


	//----- nvinfo : EIATTR_EXIT_INSTR_OFFSETS
	.align		4
        /*0028*/ 	.byte	0x04, 0x1c
        /*002a*/ 	.short	(.L_395 - .L_394)


	//   ....[0]....
.L_394:
        /*002c*/ 	.word	0x000001a0


	//----- nvinfo : EIATTR_MAX_THREADS
	.align		4
.L_395:
        /*0030*/ 	.byte	0x04, 0x05
        /*0032*/ 	.short	(.L_397 - .L_396)
.L_396:
        /*0034*/ 	.word	0x00000400
        /*0038*/ 	.word	0x00000001
        /*003c*/ 	.word	0x00000001


	//----- nvinfo : EIATTR_CBANK_PARAM_SIZE
	.align		4
.L_397:
        /*0040*/ 	.byte	0x03, 0x19
        /*0042*/ 	.short	0x0008


	//----- nvinfo : EIATTR_PARAM_CBANK
	.align		4
        /*0044*/ 	.byte	0x04, 0x0a
        /*0046*/ 	.short	(.L_399 - .L_398)
	.align		4
.L_398:
        /*0048*/ 	.word	index@(.nv.constant0.default_function_kernel_12)
        /*004c*/ 	.short	0x0380
        /*004e*/ 	.short	0x0008


	//----- nvinfo : EIATTR_SW_WAR
	.align		4
.L_399:
        /*0050*/ 	.byte	0x04, 0x36
        /*0052*/ 	.short	(.L_401 - .L_400)
.L_400:
        /*0054*/ 	.word	0x00000008
.L_401:


//--------------------- .nv.info.default_function_kernel_1 --------------------------
	.section	.nv.info.default_function_kernel_1,"",@"SHT_CUDA_INFO"
	.sectionflags	@""
	.align	4


	//----- nvinfo : EIATTR_CUDA_API_VERSION
	.align		4
        /*0000*/ 	.byte	0x04, 0x37
        /*0002*/ 	.short	(.L_403 - .L_402)
.L_402:
        /*0004*/ 	.word	0x00000082


	//----- nvinfo : EIATTR_KPARAM_INFO
	.align		4
.L_403:
        /*0008*/ 	.byte	0x04, 0x17
        /*000a*/ 	.short	(.L_405 - .L_404)
.L_404:
        /*000c*/ 	.word	0x00000000
        /*0010*/ 	.short	0x0001
        /*0012*/ 	.short	0x0008
        /*0014*/ 	.byte	0x00, 0xf5, 0x21, 0x00


	//----- nvinfo : EIATTR_KPARAM_INFO
	.align		4
.L_405:
        /*0018*/ 	.byte	0x04, 0x17
        /*001a*/ 	.short	(.L_407 - .L_406)
.L_406:
        /*001c*/ 	.word	0x00000000
        /*0020*/ 	.short	0x0000
        /*0022*/ 	.short	0x0000
        /*0024*/ 	.byte	0x00, 0xf5, 0x21, 0x00


	//----- nvinfo : EIATTR_SPARSE_MMA_MASK
	.align		4
.L_407:
        /*0028*/ 	.byte	0x03, 0x50
        /*002a*/ 	.short	0x0000


	//----- nvinfo : EIATTR_MAXREG_COUNT
	.align		4
        /*002c*/ 	.byte	0x03, 0x1b
        /*002e*/ 	.short	0x0040


	//----- nvinfo : EIATTR_MERCURY_ISA_VERSION
	.align		4
        /*0030*/ 	.byte	0x03, 0x5f
        /*0032*/ 	.short	0x0101


	//----- nvinfo : EIATTR_VRC_CTA_INIT_COUNT
	.align		4
        /*0034*/ 	.byte	0x02, 0x4a
	.zero		1
	.zero		1


	//----- nvinfo : EIATTR_EXIT_INSTR_OFFSETS
	.align		4
        /*0038*/ 	.byte	0x04, 0x1c
        /*003a*/ 	.short	(.L_409 - .L_408)


	//   ....[0]....
.L_408:
        /*003c*/ 	.word	0x000015d0


	//----- nvinfo : EIATTR_MAX_THREADS
	.align		4
.L_409:
        /*0040*/ 	.byte	0x04, 0x05
        /*0042*/ 	.short	(.L_411 - .L_410)
.L_410:
        /*0044*/ 	.word	0x00000400
        /*0048*/ 	.word	0x00000001
        /*004c*/ 	.word	0x00000001


	//----- nvinfo : EIATTR_CBANK_PARAM_SIZE
	.align		4
.L_411:
        /*0050*/ 	.byte	0x03, 0x19
        /*0052*/ 	.short	0x0010


	//----- nvinfo : EIATTR_PARAM_CBANK
	.align		4
        /*0054*/ 	.byte	0x04, 0x0a
        /*0056*/ 	.short	(.L_413 - .L_412)
	.align		4
.L_412:
        /*0058*/ 	.word	index@(.nv.constant0.default_function_kernel_1)
        /*005c*/ 	.short	0x0380
        /*005e*/ 	.short	0x0010


	//----- nvinfo : EIATTR_SW_WAR
	.align		4
.L_413:
        /*0060*/ 	.byte	0x04, 0x36
        /*0062*/ 	.short	(.L_415 - .L_414)
.L_414:
        /*0064*/ 	.word	0x00000008
.L_415:


//--------------------- .nv.callgraph             --------------------------
	.section	.nv.callgraph,"",@"SHT_CUDA_CALLGRAPH"
	.align	4
	.sectionentsize	8
	.align		4
        /*0000*/ 	.word	0x00000000
	.align		4
        /*0004*/ 	.word	0xffffffff
	.align		4
        /*0008*/ 	.word	0x00000000
	.align		4
        /*000c*/ 	.word	0xfffffffe
	.align		4
        /*0010*/ 	.word	0x00000000
	.align		4
        /*0014*/ 	.word	0xfffffffd
	.align		4
        /*0018*/ 	.word	0x00000000
	.align		4
        /*001c*/ 	.word	0xfffffffc


//--------------------- .text.default_function_kernel_2 --------------------------
	.section	.text.default_function_kernel_2,"ax",@progbits
	.align	128
        .global         default_function_kernel_2
        .type           default_function_kernel_2,@function
        .size           default_function_kernel_2,(.L_x_179 - default_function_kernel_2)
        .other          default_function_kernel_2,@"STO_CUDA_ENTRY STV_DEFAULT"
default_function_kernel_2:
.text.default_function_kernel_2:
[----:B------:R-:W-:Y:S01]  /*0000*/  LDC R1, c[0x0][0x37c] ;  /* 0x0000df00ff017b82 */ /* 0x000fe20000000800 */
[----:B------:R-:W0:Y:S07]  /*0010*/  S2R R7, SR_TID.X ;  /* 0x0000000000077919 */ /* 0x000e2e0000002100 */
[----:B------:R-:W1:Y:S01]  /*0020*/  LDC.64 R4, c[0x0][0x388] ;  /* 0x0000e200ff047b82 */ /* 0x000e620000000a00 */
[----:B------:R-:W2:Y:S01]  /*0030*/  LDCU.64 UR6, c[0x0][0x390] ;  /* 0x00007200ff0677ac */ /* 0x000ea20008000a00 */
[----:B------:R-:W3:Y:S01]  /*0040*/  S2R R2, SR_CTAID.X ;  /* 0x0000000000027919 */ /* 0x000ee20000002500 */
[----:B------:R-:W-:Y:S01]  /*0050*/  UMOV UR4, URZ ;  /* 0x000000ff00047c82 */ /* 0x000fe20008000000 */
[----:B------:R-:W4:Y:S01]  /*0060*/  LDCU.64 UR8, c[0x0][0x358] ;  /* 0x00006b00ff0877ac */ /* 0x000f220008000a00 */
[----:B--2---:R-:W-:-:S04]  /*0070*/  UIADD3 UR5, UP0, UPT, UR6, 0x20, URZ ;  /* 0x0000002006057890 */ /* 0x004fc8000ff1e0ff */
[----:B------:R-:W-:Y:S02]  /*0080*/  UIADD3.X UR6, UPT, UPT, URZ, UR7, URZ, UP0, !UPT ;  /* 0x00000007ff067290 */ /* 0x000fe400087fe4ff */
[----:B------:R-:W-:Y:S01]  /*0090*/  UPLOP3.LUT UP0, UPT, UPT, UPT, UPT, 0x80, 0x8 ;  /* 0x000000000008789c */ /* 0x000fe20003f0f070 */
[C---:B0-----:R-:W-:Y:S02]  /*00a0*/  LOP3.LUT R3, R7.reuse, 0x1f, RZ, 0xc0, !PT ;  /* 0x0000001f07037812 */ /* 0x041fe400078ec0ff */
[----:B------:R-:W-:Y:S02]  /*00b0*/  SHF.R.U64 R9, R7, 0x5, RZ ;  /* 0x0000000507097819 */ /* 0x000fe400000012ff */
[----:B---3--:R-:W-:Y:S01]  /*00c0*/  SHF.L.U32 R0, R2, 0xa, RZ ;  /* 0x0000000a02007819 */ /* 0x008fe200000006ff */
[----:B-1----:R-:W-:-:S03]  /*00d0*/  IMAD.WIDE.U32 R4, R3, 0x4, R4 ;  /* 0x0000000403047825 */ /* 0x002fc600078e0004 */
[----:B------:R-:W-:Y:S01]  /*00e0*/  LOP3.LUT R0, R0, R7, RZ, 0xfc, !PT ;  /* 0x0000000700007212 */ /* 0x000fe200078efcff */
[----:B------:R-:W-:Y:S01]  /*00f0*/  IMAD.WIDE.U32 R2, R2, 0x1800, RZ ;  /* 0x0000180002027825 */ /* 0x000fe200078e00ff */
[----:B------:R-:W-:-:S04]  /*0100*/  IADD3 R10, P0, PT, R4, 0x400, RZ ;  /* 0x00000400040a7810 */ /* 0x000fc80007f1e0ff */
[----:B------:R-:W-:Y:S01]  /*0110*/  IADD3.X R11, PT, PT, RZ, R5, RZ, P0, !PT ;  /* 0x00000005ff0b7210 */ /* 0x000fe200007fe4ff */
[----:B------:R-:W-:-:S04]  /*0120*/  IMAD.WIDE.U32 R2, R9, 0xc0, R2 ;  /* 0x000000c009027825 */ /* 0x000fc800078e0002 */
[----:B------:R-:W-:Y:S01]  /*0130*/  HFMA2 R9, -RZ, RZ, 0, 0 ;  /* 0x00000000ff097431 */ /* 0x000fe200000001ff */
[----:B----4-:R-:W-:-:S07]  /*0140*/  IADD3 R13, PT, PT, R3, UR4, RZ ;  /* 0x00000004030d7c10 */ /* 0x010fce000fffe0ff */
.L_x_1:
[----:B0-----:R-:W0:Y:S01]  /*0150*/  LDC.64 R4, c[0x0][0x380] ;  /* 0x0000e000ff047b82 */ /* 0x001e220000000a00 */
[----:B------:R-:W-:Y:S01]  /*0160*/  MOV R12, R2 ;  /* 0x00000002000c7202 */ /* 0x000fe20000000f00 */
[----:B------:R-:W-:Y:S01]  /*0170*/  UPLOP3.LUT UP1, UPT, UPT, UPT, UP0, 0x80, 0x8 ;  /* 0x000000000008789c */ /* 0x000fe20003f2f000 */
[----:B------:R-:W-:Y:S01]  /*0180*/  MOV R15, RZ ;  /* 0x000000ff000f7202 */ /* 0x000fe20000000f00 */
[----:B------:R-:W-:Y:S01]  /*0190*/  UMOV UR4, URZ ;  /* 0x000000ff00047c82 */ /* 0x000fe20008000000 */
[----:B------:R-:W-:Y:S01]  /*01a0*/  MOV R18, R10 ;  /* 0x0000000a00127202 */ /* 0x000fe20000000f00 */
[C---:B------:R-:W-:Y:S01]  /*01b0*/  IMAD.WIDE.U32 R6, R9.reuse, 0x180000, R12 ;  /* 0x0018000009067825 */ /* 0x040fe200078e000c */
[----:B------:R-:W-:Y:S02]  /*01c0*/  LEA R9, R9, R0, 0x12 ;  /* 0x0000000009097211 */ /* 0x000fe400078e90ff */
[----:B------:R-:W-:-:S03]  /*01d0*/  LEA R20, P0, R6, UR5, 0x2 ;  /* 0x0000000506147c11 */ /* 0x000fc6000f8010ff */
[----:B0-----:R-:W-:Y:S01]  /*01e0*/  IMAD.WIDE.U32 R4, R9, 0x4, R4 ;  /* 0x0000000409047825 */ /* 0x001fe200078e0004 */
[----:B------:R-:W-:Y:S02]  /*01f0*/  LEA.HI.X R9, R6, UR6, R7, 0x2, P0 ;  /* 0x0000000606097c11 */ /* 0x000fe400080f1407 */
[----:B------:R-:W-:-:S07]  /*0200*/  MOV R7, R11 ;  /* 0x0000000b00077202 */ /* 0x000fce0000000f00 */
.L_x_0:
[----:B------:R-:W-:Y:S02]  /*0210*/  MOV R8, R20 ;  /* 0x0000001400087202 */ /* 0x000fe40000000f00 */
[----:B------:R-:W-:-:S03]  /*0220*/  MOV R6, R18 ;  /* 0x0000001200067202 */ /* 0x000fc60000000f00 */
[----:B------:R-:W2:Y:S04]  /*0230*/  LDG.E.CONSTANT R12, desc[UR8][R8.64+-0x20] ;  /* 0xffffe008080c7981 */ /* 0x000ea8000c1e9900 */
[----:B------:R-:W2:Y:S04]  /*0240*/  LDG.E.CONSTANT R18, desc[UR8][R6.64+-0x400] ;  /* 0xfffc000806127981 */ /* 0x000ea8000c1e9900 */
[----:B------:R-:W3:Y:S04]  /*0250*/  LDG.E.CONSTANT R27, desc[UR8][R8.64+-0x1c] ;  /* 0xffffe408081b7981 */ /* 0x000ee8000c1e9900 */
[----:B------:R-:W3:Y:S04]  /*0260*/  LDG.E.CONSTANT R24, desc[UR8][R6.64+-0x380] ;  /* 0xfffc800806187981 */ /* 0x000ee8000c1e9900 */
[----:B------:R-:W4:Y:S04]  /*0270*/  LDG.E.CONSTANT R14, desc[UR8][R8.64+-0x18] ;  /* 0xffffe808080e7981 */ /* 0x000f28000c1e9900 */
[----:B------:R-:W4:Y:S04]  /*0280*/  LDG.E.CONSTANT R17, desc[UR8][R6.64+-0x300] ;  /* 0xfffd000806117981 */ /* 0x000f28000c1e9900 */
[----:B------:R-:W5:Y:S04]  /*0290*/  LDG.E.CONSTANT R16, desc[UR8][R8.64+-0x14] ;  /* 0xffffec0808107981 */ /* 0x000f68000c1e9900 */
[----:B------:R-:W5:Y:S04]  /*02a0*/  LDG.E.CONSTANT R19, desc[UR8][R6.64+-0x280] ;  /* 0xfffd800806137981 */ /* 0x000f68000c1e9900 */
[----:B------:R-:W5:Y:S04]  /*02b0*/  LDG.E.CONSTANT R22, desc[UR8][R8.64+-0x10] ;  /* 0xfffff00808167981 */ /* 0x000f68000c1e9900 */
[----:B------:R-:W5:Y:S04]  /*02c0*/  LDG.E.CONSTANT R25, desc[UR8][R6.64+-0x200] ;  /* 0xfffe000806197981 */ /* 0x000f68000c1e9900 */
[----:B------:R-:W5:Y:S04]  /*02d0*/  LDG.E.CONSTANT R20, desc[UR8][R8.64+-0xc] ;  /* 0xfffff40808147981 */ /* 0x000f68000c1e9900 */
[----:B------:R-:W5:Y:S04]  /*02e0*/  LDG.E.CONSTANT R23, desc[UR8][R6.64+-0x180] ;  /* 0xfffe800806177981 */ /* 0x000f68000c1e9900 */
[----:B------:R-:W5:Y:S01]  /*02f0*/  LDG.E.CONSTANT R21, desc[UR8][R6.64+-0x100] ;  /* 0xffff000806157981 */ /* 0x000f62000c1e9900 */
[----:B--2---:R-:W-:-:S03]  /*0300*/  FFMA R12, R12, R18, R15 ;  /* 0x000000120c0c7223 */ /* 0x004fc6000000000f */
[----:B------:R-:W2:Y:S04]  /*0310*/  LDG.E.CONSTANT R18, desc[UR8][R8.64+-0x8] ;  /* 0xfffff80808127981 */ /* 0x000ea8000c1e9900 */
[----:B------:R-:W2:Y:S01]  /*0320*/  LDG.E.CONSTANT R15, desc[UR8][R6.64+-0x80] ;  /* 0xffff8008060f7981 */ /* 0x000ea2000c1e9900 */
[----:B---3--:R-:W-:-:S03]  /*0330*/  FFMA R27, R27, R24, R12 ;  /* 0x000000181b1b7223 */ /* 0x008fc6000000000c */
[----:B------:R-:W3:Y:S01]  /*0340*/  LDG.E.CONSTANT R12, desc[UR8][R8.64+-0x4] ;  /* 0xfffffc08080c7981 */ /* 0x000ee2000c1e9900 */
[----:B----4-:R-:W-:-:S03]  /*0350*/  FFMA R27, R14, R17, R27 ;  /* 0x000000110e1b7223 */ /* 0x010fc6000000001b */
[----:B------:R-:W4:Y:S04]  /*0360*/  LDG.E.CONSTANT R14, desc[UR8][R8.64] ;  /* 0x00000008080e7981 */ /* 0x000f28000c1e9900 */
[----:B------:R-:W4:Y:S01]  /*0370*/  LDG.E.CONSTANT R17, desc[UR8][R6.64] ;  /* 0x0000000806117981 */ /* 0x000f22000c1e9900 */
[----:B-----5:R-:W-:-:S03]  /*0380*/  FFMA R27, R16, R19, R27 ;  /* 0x00000013101b7223 */ /* 0x020fc6000000001b */
[----:B------:R-:W5:Y:S04]  /*0390*/  LDG.E.CONSTANT R16, desc[UR8][R8.64+0x4] ;  /* 0x0000040808107981 */ /* 0x000f68000c1e9900 */
[----:B------:R-:W5:Y:S01]  /*03a0*/  LDG.E.CONSTANT R19, desc[UR8][R6.64+0x80] ;  /* 0x0000800806137981 */ /* 0x000f62000c1e9900 */
[----:B------:R-:W-:-:S03]  /*03b0*/  FFMA R27, R22, R25, R27 ;  /* 0x00000019161b7223 */ /* 0x000fc6000000001b */
[----:B------:R-:W5:Y:S04]  /*03c0*/  LDG.E.CONSTANT R25, desc[UR8][R8.64+0x8] ;  /* 0x0000080808197981 */ /* 0x000f68000c1e9900 */
[----:B------:R-:W5:Y:S01]  /*03d0*/  LDG.E.CONSTANT R22, desc[UR8][R6.64+0x100] ;  /* 0x0001000806167981 */ /* 0x000f62000c1e9900 */
[----:B------:R-:W-:-:S03]  /*03e0*/  FFMA R27, R20, R23, R27 ;  /* 0x00000017141b7223 */ /* 0x000fc6000000001b */
[----:B------:R-:W5:Y:S04]  /*03f0*/  LDG.E.CONSTANT R20, desc[UR8][R8.64+0xc] ;  /* 0x00000c0808147981 */ /* 0x000f68000c1e9900 */
[----:B------:R-:W5:Y:S01]  /*0400*/  LDG.E.CONSTANT R23, desc[UR8][R6.64+0x180] ;  /* 0x0001800806177981 */ /* 0x000f62000c1e9900 */
[----:B--2---:R-:W-:-:S03]  /*0410*/  FFMA R27, R18, R21, R27 ;  /* 0x00000015121b7223 */ /* 0x004fc6000000001b */
[----:B------:R-:W2:Y:S04]  /*0420*/  LDG.E.CONSTANT R18, desc[UR8][R8.64+0x10] ;  /* 0x0000100808127981 */ /* 0x000ea8000c1e9900 */
[----:B------:R-:W2:Y:S01]  /*0430*/  LDG.E.CONSTANT R21, desc[UR8][R6.64+0x200] ;  /* 0x0002000806157981 */ /* 0x000ea2000c1e9900 */
[----:B---3--:R-:W-:-:S03]  /*0440*/  FFMA R27, R12, R15, R27 ;  /* 0x0000000f0c1b7223 */ /* 0x008fc6000000001b */
[----:B------:R-:W3:Y:S04]  /*0450*/  LDG.E.CONSTANT R12, desc[UR8][R8.64+0x14] ;  /* 0x00001408080c7981 */ /* 0x000ee8000c1e9900 */
[----:B------:R-:W3:Y:S01]  /*0460*/  LDG.E.CONSTANT R15, desc[UR8][R6.64+0x280] ;  /* 0x00028008060f7981 */ /* 0x000ee2000c1e9900 */
[----:B----4-:R-:W-:-:S03]  /*0470*/  FFMA R27, R14, R17, R27 ;  /* 0x000000110e1b7223 */ /* 0x010fc6000000001b */
[----:B------:R-:W4:Y:S04]  /*0480*/  LDG.E.CONSTANT R17, desc[UR8][R8.64+0x18] ;  /* 0x0000180808117981 */ /* 0x000f28000c1e9900 */
[----:B------:R-:W4:Y:S01]  /*0490*/  LDG.E.CONSTANT R14, desc[UR8][R6.64+0x300] ;  /* 0x00030008060e7981 */ /* 0x000f22000c1e9900 */
[----:B-----5:R-:W-:-:S03]  /*04a0*/  FFMA R24, R16, R19, R27 ;  /* 0x0000001310187223 */ /* 0x020fc6000000001b */
[----:B------:R0:W5:Y:S04]  /*04b0*/  LDG.E.CONSTANT R16, desc[UR8][R8.64+0x1c] ;  /* 0x00001c0808107981 */ /* 0x000168000c1e9900 */
[----:B------:R1:W5:Y:S01]  /*04c0*/  LDG.E.CONSTANT R19, desc[UR8][R6.64+0x380] ;  /* 0x0003800806137981 */ /* 0x000362000c1e9900 */
[----:B------:R-:W-:Y:S01]  /*04d0*/  FFMA R25, R25, R22, R24 ;  /* 0x0000001619197223 */ /* 0x000fe20000000018 */
[----:B------:R-:W-:-:S03]  /*04e0*/  UIADD3 UR4, UPT, UPT, UR4, 0x10, URZ ;  /* 0x0000001004047890 */ /* 0x000fc6000fffe0ff */
[----:B------:R-:W-:Y:S01]  /*04f0*/  FFMA R23, R20, R23, R25 ;  /* 0x0000001714177223 */ /* 0x000fe20000000019 */
[----:B------:R-:W-:Y:S01]  /*0500*/  UISETP.NE.AND UP0, UPT, UR4, 0xc0, UPT ;  /* 0x000000c00400788c */ /* 0x000fe2000bf05270 */
[----:B------:R-:W-:-:S04]  /*0510*/  IADD3 R20, P0, PT, R8, 0x40, RZ ;  /* 0x0000004008147810 */ /* 0x000fc80007f1e0ff */
[----:B0-----:R-:W-:Y:S01]  /*0520*/  IADD3.X R9, PT, PT, RZ, R9, RZ, P0, !PT ;  /* 0x00000009ff097210 */ /* 0x001fe200007fe4ff */
[----:B--2---:R-:W-:Y:S01]  /*0530*/  FFMA R21, R18, R21, R23 ;  /* 0x0000001512157223 */ /* 0x004fe20000000017 */
[----:B------:R-:W-:-:S03]  /*0540*/  IADD3 R18, P1, PT, R6, 0x800, RZ ;  /* 0x0000080006127810 */ /* 0x000fc60007f3e0ff */
[----:B---3--:R-:W-:Y:S01]  /*0550*/  FFMA R12, R12, R15, R21 ;  /* 0x0000000f0c0c7223 */ /* 0x008fe20000000015 */
[----:B-1----:R-:W-:-:S03]  /*0560*/  IADD3.X R7, PT, PT, RZ, R7, RZ, P1, !PT ;  /* 0x00000007ff077210 */ /* 0x002fc60000ffe4ff */
[----:B----4-:R-:W-:-:S04]  /*0570*/  FFMA R17, R17, R14, R12 ;  /* 0x0000000e11117223 */ /* 0x010fc8000000000c */
[----:B-----5:R-:W-:Y:S01]  /*0580*/  FFMA R15, R16, R19, R17 ;  /* 0x00000013100f7223 */ /* 0x020fe20000000011 */
[----:B------:R-:W-:Y:S06]  /*0590*/  BRA.U UP0, `(.L_x_0) ;  /* 0xfffffffd001c7547 */ /* 0x000fec000b83ffff */
[----:B------:R0:W-:Y:S01]  /*05a0*/  STG.E desc[UR8][R4.64], R15 ;  /* 0x0000000f04007986 */ /* 0x0001e2000c101908 */
[----:B------:R-:W-:Y:S01]  /*05b0*/  HFMA2 R9, -RZ, RZ, 0, 5.9604644775390625e-08 ;  /* 0x00000001ff097431 */ /* 0x000fe200000001ff */
[----:B------:R-:W-:Y:S01]  /*05c0*/  UPLOP3.LUT UP0, UPT, UPT, UPT, UPT, 0x40, 0x4 ;  /* 0x000000000004789c */ /* 0x000fe20003f0e870 */
[----:B------:R-:W-:Y:S10]  /*05d0*/  BRA.U UP1, `(.L_x_1) ;  /* 0xfffffff901dc7547 */ /* 0x000ff4000b83ffff */
[----:B------:R-:W-:Y:S05]  /*05e0*/  EXIT ;  /* 0x000000000000794d */ /* 0x000fea0003800000 */
.L_x_2:
[----:B------:R-:W-:-:S00]  /*05f0*/  BRA `(.L_x_2) ;  /* 0xfffffffc00fc7947 */ /* 0x000fc0000383ffff */
[----:B------:R-:W-:-:S00]  /*0600*/  NOP ;  /* 0x0000000000007918 */ /* 0x000fc00000000000 */
[----:B------:R-:W-:-:S00]  /*0610*/  NOP ;  /* 0x0000000000007918 */ /* 0x000fc00000000000 */
[----:B------:R-:W-:-:S00]  /*0620*/  NOP ;  /* 0x0000000000007918 */ /* 0x000fc00000000000 */
[----:B------:R-:W-:-:S00]  /*0630*/  NOP ;  /* 0x0000000000007918 */ /* 0x000fc00000000000 */
[----:B------:R-:W-:-:S00]  /*0640*/  NOP ;  /* 0x0000000000007918 */ /* 0x000fc00000000000 */
[----:B------:R-:W-:-:S00]  /*0650*/  NOP ;  /* 0x0000000000007918 */ /* 0x000fc00000000000 */
[----:B------:R-:W-:-:S00]  /*0660*/  NOP ;  /* 0x0000000000007918 */ /* 0x000fc00000000000 */
[----:B------:R-:W-:-:S00]  /*0670*/  NOP ;  /* 0x0000000000007918 */ /* 0x000fc00000000000 */
.L_x_179:


//--------------------- .text.default_function_kernel --------------------------
	.section	.text.default_function_kernel,"ax",@progbits
	.align	128
        .global         default_function_kernel
        .type           default_function_kernel,@function
        .size           default_function_kernel,(.L_x_180 - default_function_kernel)
        .other          default_function_kernel,@"STO_CUDA_ENTRY STV_DEFAULT"
default_function_kernel:
.text.default_function_kernel:
[----:B------:R-:W-:Y:S01]  /*0000*/  LDC R1, c[0x0][0x37c] ;  /* 0x0000df00ff017b82 */ /* 0x000fe20000000800 */
[----:B------:R-:W0:Y:S07]  /*0010*/  S2R R0, SR_TID.X ;  /* 0x0000000000007919 */ /* 0x000e2e0000002100 */
[----:B------:R-:W1:Y:S01]  /*0020*/  S2UR UR4, SR_CTAID.X ;  /* 0x00000000000479c3 */ /* 0x000e620000002500 */
[----:B------:R-:W2:Y:S01]  /*0030*/  LDCU.64 UR8, c[0x0][0x358] ;  /* 0x00006b00ff0877ac */ /* 0x000ea20008000a00 */
[----:B------:R-:W-:Y:S06]  /*0040*/  BSSY.RECONVERGENT B0, `(.L_x_3) ;  /* 0x0000029000007945 */ /* 0x000fec0003800200 */
[----:B------:R-:W3:Y:S01]  /*0050*/  LDC.64 R2, c[0x0][0x380] ;  /* 0x0000e000ff027b82 */ /* 0x000ee20000000a00 */
[----:B-1----:R-:W-:-:S02]  /*0060*/  USHF.L.U32 UR5, UR4, 0x2, URZ ;  /* 0x0000000204057899 */ /* 0x002fc400080006ff */
[----:B------:R-:W-:Y:S02]  /*0070*/  USHF.L.U32 UR7, UR4, 0xa, URZ ;  /* 0x0000000a04077899 */ /* 0x000fe400080006ff */
[----:B------:R-:W-:Y:S02]  /*0080*/  USHF.L.U32 UR6, UR4, 0x3, URZ ;  /* 0x0000000304067899 */ /* 0x000fe400080006ff */
[----:B------:R-:W-:Y:S01]  /*0090*/  USHF.L.U32 UR4, UR4, 0x4, URZ ;  /* 0x0000000404047899 */ /* 0x000fe200080006ff */
[--C-:B0-----:R-:W-:Y:S02]  /*00a0*/  SHF.R.U32.HI R5, RZ, 0x8, R0.reuse ;  /* 0x00000008ff057819 */ /* 0x101fe40000011600 */
[--C-:B------:R-:W-:Y:S02]  /*00b0*/  SHF.R.U32.HI R4, RZ, 0x7, R0.reuse ;  /* 0x00000007ff047819 */ /* 0x100fe40000011600 */
[----:B------:R-:W-:Y:S02]  /*00c0*/  LOP3.LUT R5, R5, UR5, RZ, 0xfc, !PT ;  /* 0x0000000505057c12 */ /* 0x000fe4000f8efcff */
[----:B------:R-:W-:-:S02]  /*00d0*/  SHF.R.U32.HI R6, RZ, 0x6, R0 ;  /* 0x00000006ff067819 */ /* 0x000fc40000011600 */
[----:B------:R-:W-:Y:S02]  /*00e0*/  ISETP.GT.U32.AND P0, PT, R5, 0x3182, PT ;  /* 0x000031820500780c */ /* 0x000fe40003f04070 */
[----:B------:R-:W-:Y:S02]  /*00f0*/  LOP3.LUT R0, R0, UR7, RZ, 0xfc, !PT ;  /* 0x0000000700007c12 */ /* 0x000fe4000f8efcff */
[----:B------:R-:W-:Y:S02]  /*0100*/  LOP3.LUT R4, R4, UR6, RZ, 0xfc, !PT ;  /* 0x0000000604047c12 */ /* 0x000fe4000f8efcff */
[----:B------:R-:W-:Y:S01]  /*0110*/  LOP3.LUT R6, R6, UR4, RZ, 0xfc, !PT ;  /* 0x0000000406067c12 */ /* 0x000fe2000f8efcff */
[----:B---3--:R-:W-:-:S06]  /*0120*/  IMAD.WIDE.U32 R2, R0, 0x4, R2 ;  /* 0x0000000400027825 */ /* 0x008fcc00078e0002 */
[----:B--2---:R-:W-:Y:S05]  /*0130*/  @P0 BRA `(.L_x_4) ;  /* 0x0000000000640947 */ /* 0x004fea0003800000 */
[----:B------:R-:W-:Y:S01]  /*0140*/  IMAD.HI.U32 R7, R6, -0x57f57f57, RZ ;  /* 0xa80a80a906077827 */ /* 0x000fe200078e00ff */
[----:B------:R-:W-:Y:S03]  /*0150*/  BSSY.RECONVERGENT B1, `(.L_x_5) ;  /* 0x0000016000017945 */ /* 0x000fe60003800200 */
[----:B------:R-:W-:Y:S01]  /*0160*/  VIADD R8, R4, 0xffffff3d ;  /* 0xffffff3d04087836 */ /* 0x000fe20000000000 */
[----:B------:R-:W-:Y:S01]  /*0170*/  SHF.R.U32.HI R7, RZ, 0x8, R7 ;  /* 0x00000008ff077819 */ /* 0x000fe20000011607 */
[----:B------:R-:W-:-:S04]  /*0180*/  IMAD.MOV.U32 R11, RZ, RZ, -0x800003 ;  /* 0xff7ffffdff0b7424 */ /* 0x000fc800078e00ff */
[----:B------:R-:W-:-:S05]  /*0190*/  IMAD R7, R7, -0x186, R6 ;  /* 0xfffffe7a07077824 */ /* 0x000fca00078e0206 */
[----:B------:R-:W-:-:S04]  /*01a0*/  ISETP.GE.U32.AND P0, PT, R7, 0x3, PT ;  /* 0x000000030700780c */ /* 0x000fc80003f06070 */
[----:B------:R-:W-:-:S13]  /*01b0*/  ISETP.GT.U32.OR P0, PT, R8, 0x617f, !P0 ;  /* 0x0000617f0800780c */ /* 0x000fda0004704470 */
[----:B------:R-:W-:Y:S05]  /*01c0*/  @P0 BRA `(.L_x_6) ;  /* 0x0000000000380947 */ /* 0x000fea0003800000 */
[----:B------:R-:W-:-:S05]  /*01d0*/  IMAD.HI.U32 R7, R0, -0x57f57f57, RZ ;  /* 0xa80a80a900077827 */ /* 0x000fca00078e00ff */
[----:B------:R-:W-:-:S05]  /*01e0*/  SHF.R.U32.HI R7, RZ, 0xe, R7 ;  /* 0x0000000eff077819 */ /* 0x000fca0000011607 */
[----:B------:R-:W-:-:S05]  /*01f0*/  IMAD R8, R7, -0x6180, R0 ;  /* 0xffff9e8007087824 */ /* 0x000fca00078e0200 */
[----:B------:R-:W-:-:S13]  /*0200*/  ISETP.GT.U32.AND P0, PT, R8, 0x60bf, PT ;  /* 0x000060bf0800780c */ /* 0x000fda0003f04070 */
[----:B------:R-:W-:Y:S05]  /*0210*/  @P0 BRA `(.L_x_6) ;  /* 0x0000000000240947 */ /* 0x000fea0003800000 */
[----:B------:R-:W-:Y:S01]  /*0220*/  LOP3.LUT R7, R4, 0xffff, RZ, 0xc0, !PT ;  /* 0x0000ffff04077812 */ /* 0x000fe200078ec0ff */
[----:B------:R-:W0:Y:S01]  /*0230*/  LDCU.64 UR4, c[0x0][0x388] ;  /* 0x00007100ff0477ac */ /* 0x000e220008000a00 */
[----:B------:R-:W-:-:S03]  /*0240*/  IMAD.MOV.U32 R9, RZ, RZ, RZ ;  /* 0x000000ffff097224 */ /* 0x000fc600078e00ff */
[----:B------:R-:W-:-:S05]  /*0250*/  IMAD R7, R7, 0xa80b, RZ ;  /* 0x0000a80b07077824 */ /* 0x000fca00078e02ff */
[----:B------:R-:W-:-:S05]  /*0260*/  SHF.R.U32.HI R7, RZ, 0x17, R7 ;  /* 0x00000017ff077819 */ /* 0x000fca0000011607 */
[----:B------:R-:W-:-:S03]  /*0270*/  IMAD.WIDE.U32 R8, R7, 0x6000, R8 ;  /* 0x0000600007087825 */ /* 0x000fc600078e0008 */
[----:B0-----:R-:W-:-:S04]  /*0280*/  LEA R10, P0, R8, UR4, 0x2 ;  /* 0x00000004080a7c11 */ /* 0x001fc8000f8010ff */
[----:B------:R-:W-:-:S06]  /*0290*/  LEA.HI.X R11, R8, UR5, R9, 0x2, P0 ;  /* 0x00000005080b7c11 */ /* 0x000fcc00080f1409 */
[----:B------:R0:W5:Y:S03]  /*02a0*/  LDG.E.CONSTANT R11, desc[UR8][R10.64+-0x18300] ;  /* 0xfe7d00080a0b7981 */ /* 0x000166000c1e9900 */
.L_x_6:
[----:B------:R-:W-:Y:S05]  /*02b0*/  BSYNC.RECONVERGENT B1 ;  /* 0x0000000000017941 */ /* 0x000fea0003800200 */
.L_x_5:
[----:B-----5:R1:W-:Y:S02]  /*02c0*/  STG.E desc[UR8][R2.64], R11 ;  /* 0x0000000b02007986 */ /* 0x0203e4000c101908 */
.L_x_4:
[----:B------:R-:W-:Y:S05]  /*02d0*/  BSYNC.RECONVERGENT B0 ;  /* 0x0000000000007941 */ /* 0x000fea0003800200 */
.L_x_3:
[----:B------:R-:W-:Y:S01]  /*02e0*/  ISETP.GT.U32.AND P0, PT, R5, 0x2d82, PT ;  /* 0x00002d820500780c */ /* 0x000fe20003f04070 */
[----:B------:R-:W-:-:S12]  /*02f0*/  BSSY.RECONVERGENT B0, `(.L_x_7) ;  /* 0x000001c000007945 */ /* 0x000fd80003800200 */
[----:B------:R-:W-:Y:S05]  /*0300*/  @P0 BRA `(.L_x_8) ;  /* 0x0000000000680947 */ /* 0x000fea0003800000 */
[----:B------:R-:W-:Y:S01]  /*0310*/  IADD3 R7, PT, PT, R6, 0x1000, RZ ;  /* 0x0000100006077810 */ /* 0x000fe20007ffe0ff */
[----:B------:R-:W-:Y:S01]  /*0320*/  BSSY.RECONVERGENT B1, `(.L_x_9) ;  /* 0x0000017000017945 */ /* 0x000fe20003800200 */
[----:B------:R-:W-:-:S03]  /*0330*/  IMAD.MOV.U32 R9, RZ, RZ, -0x800003 ;  /* 0xff7ffffdff097424 */ /* 0x000fc600078e00ff */
[----:B------:R-:W-:-:S05]  /*0340*/  IMAD.HI.U32 R8, R7, -0x57f57f57, RZ ;  /* 0xa80a80a907087827 */ /* 0x000fca00078e00ff */
[----:B------:R-:W-:-:S05]  /*0350*/  SHF.R.U32.HI R8, RZ, 0x8, R8 ;  /* 0x00000008ff087819 */ /* 0x000fca0000011608 */
[----:B------:R-:W-:-:S05]  /*0360*/  IMAD R8, R8, -0x186, R7 ;  /* 0xfffffe7a08087824 */ /* 0x000fca00078e0207 */
[----:B------:R-:W-:-:S04]  /*0370*/  ISETP.GE.U32.AND P0, PT, R8, 0x3, PT ;  /* 0x000000030800780c */ /* 0x000fc80003f06070 */
[----:B------:R-:W-:-:S13]  /*0380*/  ISETP.GT.U32.OR P0, PT, R4, 0x5a42, !P0 ;  /* 0x00005a420400780c */ /* 0x000fda0004704470 */
[----:B------:R-:W-:Y:S05]  /*0390*/  @P0 BRA `(.L_x_10) ;  /* 0x00000000003c0947 */ /* 0x000fea0003800000 */
[----:B------:R-:W-:-:S04]  /*03a0*/  VIADD R7, R0, 0x40000 ;  /* 0x0004000000077836 */ /* 0x000fc80000000000 */
[----:B------:R-:W-:-:S05]  /*03b0*/  IMAD.HI.U32 R8, R7, -0x57f57f57, RZ ;  /* 0xa80a80a907087827 */ /* 0x000fca00078e00ff */
[----:B------:R-:W-:-:S05]  /*03c0*/  SHF.R.U32.HI R8, RZ, 0xe, R8 ;  /* 0x0000000eff087819 */ /* 0x000fca0000011608 */
[----:B------:R-:W-:-:S05]  /*03d0*/  IMAD R7, R8, -0x6180, R7 ;  /* 0xffff9e8008077824 */ /* 0x000fca00078e0207 */
[----:B------:R-:W-:-:S13]  /*03e0*/  ISETP.GT.U32.AND P0, PT, R7, 0x60bf, PT ;  /* 0x000060bf0700780c */ /* 0x000fda0003f04070 */
[----:B------:R-:W-:Y:S05]  /*03f0*/  @P0 BRA `(.L_x_10) ;  /* 0x0000000000240947 */ /* 0x000fea0003800000 */
[----:B------:R-:W-:-:S04]  /*0400*/  IADD3 R8, PT, PT, R4, 0x800, RZ ;  /* 0x0000080004087810 */ /* 0x000fc80007ffe0ff */
[----:B0-----:R-:W-:Y:S02]  /*0410*/  LOP3.LUT R10, R8, 0xffff, RZ, 0xc0, !PT ;  /* 0x0000ffff080a7812 */ /* 0x001fe400078ec0ff */
[----:B------:R-:W0:Y:S03]  /*0420*/  LDC.64 R8, c[0x0][0x388] ;  /* 0x0000e200ff087b82 */ /* 0x000e260000000a00 */
[----:B------:R-:W-:-:S05]  /*0430*/  IMAD R10, R10, 0xa80b, RZ ;  /* 0x0000a80b0a0a7824 */ /* 0x000fca00078e02ff */
[----:B------:R-:W-:-:S05]  /*0440*/  SHF.R.U32.HI R10, RZ, 0x17, R10 ;  /* 0x00000017ff0a7819 */ /* 0x000fca000001160a */
[----:B------:R-:W-:-:S04]  /*0450*/  IMAD R10, R10, 0x6000, R7 ;  /* 0x000060000a0a7824 */ /* 0x000fc800078e0207 */
[----:B------:R-:W-:-:S04]  /*0460*/  VIADD R7, R10, 0xffff9f40 ;  /* 0xffff9f400a077836 */ /* 0x000fc80000000000 */
[----:B0-----:R-:W-:-:S06]  /*0470*/  IMAD.WIDE.U32 R8, R7, 0x4, R8 ;  /* 0x0000000407087825 */ /* 0x001fcc00078e0008 */
[----:B------:R2:W5:Y:S02]  /*0480*/  LDG.E.CONSTANT R9, desc[UR8][R8.64] ;  /* 0x0000000808097981 */ /* 0x000564000c1e9900 */
.L_x_10:
[----:B------:R-:W-:Y:S05]  /*0490*/  BSYNC.RECONVERGENT B1 ;  /* 0x0000000000017941 */ /* 0x000fea0003800200 */
.L_x_9:
[----:B-----5:R3:W-:Y:S02]  /*04a0*/  STG.E desc[UR8][R2.64+0x100000], R9 ;  /* 0x1000000902007986 */ /* 0x0207e4000c101908 */
.L_x_8:
[----:B------:R-:W-:Y:S05]  /*04b0*/  BSYNC.RECONVERGENT B0 ;  /* 0x0000000000007941 */ /* 0x000fea0003800200 */
.L_x_7:
[----:B------:R-:W-:Y:S01]  /*04c0*/  ISETP.GT.U32.AND P0, PT, R5, 0x2982, PT ;  /* 0x000029820500780c */ /* 0x000fe20003f04070 */
[----:B------:R-:W-:-:S12]  /*04d0*/  BSSY.RECONVERGENT B0, `(.L_x_11) ;  /* 0x000001c000007945 */ /* 0x000fd80003800200 */
[----:B------:R-:W-:Y:S05]  /*04e0*/  @P0 BRA `(.L_x_12) ;  /* 0x0000000000680947 */ /* 0x000fea0003800000 */
[----:B------:R-:W-:Y:S01]  /*04f0*/  VIADD R7, R6, 0x2000 ;  /* 0x0000200006077836 */ /* 0x000fe20000000000 */
[----:B------:R-:W-:Y:S01]  /*0500*/  BSSY.RECONVERGENT B1, `(.L_x_13) ;  /* 0x0000017000017945 */ /* 0x000fe20003800200 */
[----:B---3--:R-:W-:Y:S02]  /*0510*/  MOV R9, 0xff7ffffd ;  /* 0xff7ffffd00097802 */ /* 0x008fe40000000f00 */
[----:B--2---:R-:W-:-:S05]  /*0520*/  IMAD.HI.U32 R8, R7, -0x57f57f57, RZ ;  /* 0xa80a80a907087827 */ /* 0x004fca00078e00ff */
        /* <DEDUP_REMOVED lines=11> */
[----:B------:R-:W-:-:S05]  /*05e0*/  VIADD R8, R4, 0x1000 ;  /* 0x0000100004087836 */ /* 0x000fca0000000000 */
[----:B0-----:R-:W-:Y:S02]  /*05f0*/  LOP3.LUT R10, R8, 0xffff, RZ, 0xc0, !PT ;  /* 0x0000ffff080a7812 */ /* 0x001fe400078ec0ff */
[----:B------:R-:W0:Y:S03]  /*0600*/  LDC.64 R8, c[0x0][0x388] ;  /* 0x0000e200ff087b82 */ /* 0x000e260000000a00 */
[----:B------:R-:W-:-:S05]  /*0610*/  IMAD R10, R10, 0xa80b, RZ ;  /* 0x0000a80b0a0a7824 */ /* 0x000fca00078e02ff */
[----:B------:R-:W-:-:S05]  /*0620*/  SHF.R.U32.HI R10, RZ, 0x17, R10 ;  /* 0x00000017ff0a7819 */ /* 0x000fca000001160a */
[----:B------:R-:W-:-:S05]  /*0630*/  IMAD R10, R10, 0x6000, R7 ;  /* 0x000060000a0a7824 */ /* 0x000fca00078e0207 */
[----:B------:R-:W-:-:S05]  /*0640*/  IADD3 R7, PT, PT, R10, -0x60c0, RZ ;  /* 0xffff9f400a077810 */ /* 0x000fca0007ffe0ff */
[----:B0-----:R-:W-:-:S06]  /*0650*/  IMAD.WIDE.U32 R8, R7, 0x4, R8 ;  /* 0x0000000407087825 */ /* 0x001fcc00078e0008 */
[----:B------:R2:W5:Y:S02]  /*0660*/  LDG.E.CONSTANT R9, desc[UR8][R8.64] ;  /* 0x0000000808097981 */ /* 0x000564000c1e9900 */
.L_x_14:
[----:B------:R-:W-:Y:S05]  /*0670*/  BSYNC.RECONVERGENT B1 ;  /* 0x0000000000017941 */ /* 0x000fea0003800200 */
.L_x_13:
[----:B-----5:R4:W-:Y:S02]  /*0680*/  STG.E desc[UR8][R2.64+0x200000], R9 ;  /* 0x2000000902007986 */ /* 0x0209e4000c101908 */
.L_x_12:
[----:B------:R-:W-:Y:S05]  /*0690*/  BSYNC.RECONVERGENT B0 ;  /* 0x0000000000007941 */ /* 0x000fea0003800200 */
.L_x_11:
[----:B------:R-:W-:Y:S01]  /*06a0*/  ISETP.GT.U32.AND P0, PT, R5, 0x2582, PT ;  /* 0x000025820500780c */ /* 0x000fe20003f04070 */
[----:B------:R-:W-:-:S12]  /*06b0*/  BSSY.RECONVERGENT B0, `(.L_x_15) ;  /* 0x000001c000007945 */ /* 0x000fd80003800200 */
[----:B------:R-:W-:Y:S05]  /*06c0*/  @P0 BRA `(.L_x_16) ;  /* 0x0000000000680947 */ /* 0x000fea0003800000 */
[----:B------:R-:W-:Y:S01]  /*06d0*/  VIADD R7, R6, 0x3000 ;  /* 0x0000300006077836 */ /* 0x000fe20000000000 */
[----:B------:R-:W-:Y:S01]  /*06e0*/  BSSY.RECONVERGENT B1, `(.L_x_17) ;  /* 0x0000017000017945 */ /* 0x000fe20003800200 */
[----:B---34-:R-:W-:Y:S02]  /*06f0*/  IMAD.MOV.U32 R9, RZ, RZ, -0x800003 ;  /* 0xff7ffffdff097424 */ /* 0x018fe400078e00ff */
[----:B--2---:R-:W-:-:S05]  /*0700*/  IMAD.HI.U32 R8, R7, -0x57f57f57, RZ ;  /* 0xa80a80a907087827 */ /* 0x004fca00078e00ff */
[----:B------:R-:W-:-:S05]  /*0710*/  SHF.R.U32.HI R8, RZ, 0x8, R8 ;  /* 0x00000008ff087819 */ /* 0x000fca0000011608 */
[----:B------:R-:W-:-:S05]  /*0720*/  IMAD R8, R8, -0x186, R7 ;  /* 0xfffffe7a08087824 */ /* 0x000fca00078e0207 */
[----:B------:R-:W-:-:S04]  /*0730*/  ISETP.GE.U32.AND P0, PT, R8, 0x3, PT ;  /* 0x000000030800780c */ /* 0x000fc80003f06070 */
[----:B------:R-:W-:-:S13]  /*0740*/  ISETP.GT.U32.OR P0, PT, R4, 0x4a42, !P0 ;  /* 0x00004a420400780c */ /* 0x000fda0004704470 */
[----:B------:R-:W-:Y:S05]  /*0750*/  @P0 BRA `(.L_x_18) ;  /* 0x00000000003c0947 */ /* 0x000fea0003800000 */
[----:B------:R-:W-:-:S05]  /*0760*/  IADD3 R7, PT, PT, R0, 0xc0000, RZ ;  /* 0x000c000000077810 */ /* 0x000fca0007ffe0ff */
        /* <DEDUP_REMOVED lines=14> */
.L_x_18:
[----:B------:R-:W-:Y:S05]  /*0850*/  BSYNC.RECONVERGENT B1 ;  /* 0x0000000000017941 */ /* 0x000fea0003800200 */
.L_x_17:
[----:B-----5:R3:W-:Y:S02]  /*0860*/  STG.E desc[UR8][R2.64+0x300000], R9 ;  /* 0x3000000902007986 */ /* 0x0207e4000c101908 */
.L_x_16:
[----:B------:R-:W-:Y:S05]  /*0870*/  BSYNC.RECONVERGENT B0 ;  /* 0x0000000000007941 */ /* 0x000fea0003800200 */
.L_x_15:
[----:B------:R-:W-:Y:S01]  /*0880*/  ISETP.GT.U32.AND P0, PT, R5, 0x2182, PT ;  /* 0x000021820500780c */ /* 0x000fe20003f04070 */
[----:B------:R-:W-:-:S12]  /*0890*/  BSSY.RECONVERGENT B0, `(.L_x_19) ;  /* 0x000001c000007945 */ /* 0x000fd80003800200 */
[----:B------:R-:W-:Y:S05]  /*08a0*/  @P0 BRA `(.L_x_20) ;  /* 0x0000000000680947 */ /* 0x000fea0003800000 */
[----:B------:R-:W-:Y:S01]  /*08b0*/  IADD3 R7, PT, PT, R6, 0x4000, RZ ;  /* 0x0000400006077810 */ /* 0x000fe20007ffe0ff */
[----:B------:R-:W-:Y:S01]  /*08c0*/  BSSY.RECONVERGENT B1, `(.L_x_21) ;  /* 0x0000017000017945 */ /* 0x000fe20003800200 */
[----:B---34-:R-:W-:-:S03]  /*08d0*/  IMAD.MOV.U32 R9, RZ, RZ, -0x800003 ;  /* 0xff7ffffdff097424 */ /* 0x018fc600078e00ff */
        /* <DEDUP_REMOVED lines=21> */
.L_x_22:
[----:B------:R-:W-:Y:S05]  /*0a30*/  BSYNC.RECONVERGENT B1 ;  /* 0x0000000000017941 */ /* 0x000fea0003800200 */
.L_x_21:
[----:B-----5:R3:W-:Y:S02]  /*0a40*/  STG.E desc[UR8][R2.64+0x400000], R9 ;  /* 0x4000000902007986 */ /* 0x0207e4000c101908 */
.L_x_20:
[----:B------:R-:W-:Y:S05]  /*0a50*/  BSYNC.RECONVERGENT B0 ;  /* 0x0000000000007941 */ /* 0x000fea0003800200 */
.L_x_19:
[----:B------:R-:W-:Y:S01]  /*0a60*/  ISETP.GT.U32.AND P0, PT, R5, 0x1d82, PT ;  /* 0x00001d820500780c */ /* 0x000fe20003f04070 */
[----:B------:R-:W-:-:S12]  /*0a70*/  BSSY.RECONVERGENT B0, `(.L_x_23) ;  /* 0x000001c000007945 */ /* 0x000fd80003800200 */
[----:B------:R-:W-:Y:S05]  /*0a80*/  @P0 BRA `(.L_x_24) ;  /* 0x0000000000680947 */ /* 0x000fea0003800000 */
[----:B------:R-:W-:Y:S01]  /*0a90*/  VIADD R7, R6, 0x5000 ;  /* 0x0000500006077836 */ /* 0x000fe20000000000 */
[----:B------:R-:W-:Y:S01]  /*0aa0*/  BSSY.RECONVERGENT B1, `(.L_x_25) ;  /* 0x0000017000017945 */ /* 0x000fe20003800200 */
[----:B---34-:R-:W-:Y:S02]  /*0ab0*/  MOV R9, 0xff7ffffd ;  /* 0xff7ffffd00097802 */ /* 0x018fe40000000f00 */
        /* <DEDUP_REMOVED lines=21> */
.L_x_26:
[----:B------:R-:W-:Y:S05]  /*0c10*/  BSYNC.RECONVERGENT B1 ;  /* 0x0000000000017941 */ /* 0x000fea0003800200 */
.L_x_25:
[----:B-----5:R3:W-:Y:S02]  /*0c20*/  STG.E desc[UR8][R2.64+0x500000], R9 ;  /* 0x5000000902007986 */ /* 0x0207e4000c101908 */
.L_x_24:
[----:B------:R-:W-:Y:S05]  /*0c30*/  BSYNC.RECONVERGENT B0 ;  /* 0x0000000000007941 */ /* 0x000fea0003800200 */
.L_x_23:
        /* <DEDUP_REMOVED lines=27> */
.L_x_30:
[----:B------:R-:W-:Y:S05]  /*0df0*/  BSYNC.RECONVERGENT B1 ;  /* 0x0000000000017941 */ /* 0x000fea0003800200 */
.L_x_29:
[----:B-----5:R3:W-:Y:S02]  /*0e00*/  STG.E desc[UR8][R2.64+0x600000], R9 ;  /* 0x6000000902007986 */ /* 0x0207e4000c101908 */
.L_x_28:
[----:B------:R-:W-:Y:S05]  /*0e10*/  BSYNC.RECONVERGENT B0 ;  /* 0x0000000000007941 */ /* 0x000fea0003800200 */
.L_x_27:
        /* <DEDUP_REMOVED lines=27> */
.L_x_34:
[----:B------:R-:W-:Y:S05]  /*0fd0*/  BSYNC.RECONVERGENT B1 ;  /* 0x0000000000017941 */ /* 0x000fea0003800200 */
.L_x_33:
[----:B-----5:R3:W-:Y:S02]  /*0fe0*/  STG.E desc[UR8][R2.64+0x700000], R9 ;  /* 0x7000000902007986 */ /* 0x0207e4000c101908 */
.L_x_32:
[----:B------:R-:W-:Y:S05]  /*0ff0*/  BSYNC.RECONVERGENT B0 ;  /* 0x0000000000007941 */ /* 0x000fea0003800200 */
.L_x_31:
[----:B------:R-:W-:Y:S01]  /*1000*/  ISETP.GT.U32.AND P0, PT, R5, 0x1182, PT ;  /* 0x000011820500780c */ /* 0x000fe20003f04070 */
[----:B------:R-:W-:-:S12]  /*1010*/  BSSY.RECONVERGENT B0, `(.L_x_35) ;  /* 0x000001e000007945 */ /* 0x000fd80003800200 */
[----:B------:R-:W-:Y:S05]  /*1020*/  @P0 BRA `(.L_x_36) ;  /* 0x0000000000700947 */ /* 0x000fea0003800000 */
[----:B------:R-:W-:Y:S01]  /*1030*/  VIADD R7, R6, 0x8000 ;  /* 0x0000800006077836 */ /* 0x000fe20000000000 */
[----:B------:R-:W-:Y:S01]  /*1040*/  BSSY.RECONVERGENT B1, `(.L_x_37) ;  /* 0x0000019000017945 */ /* 0x000fe20003800200 */
[----:B-1----:R-:W-:Y:S02]  /*1050*/  IMAD.MOV.U32 R11, RZ, RZ, -0x800003 ;  /* 0xff7ffffdff0b7424 */ /* 0x002fe400078e00ff */
[----:B--2---:R-:W-:-:S05]  /*1060*/  IMAD.HI.U32 R8, R7, -0x57f57f57, RZ ;  /* 0xa80a80a907087827 */ /* 0x004fca00078e00ff */
[----:B------:R-:W-:-:S05]  /*1070*/  SHF.R.U32.HI R8, RZ, 0x8, R8 ;  /* 0x00000008ff087819 */ /* 0x000fca0000011608 */
[----:B------:R-:W-:-:S05]  /*1080*/  IMAD R8, R8, -0x186, R7 ;  /* 0xfffffe7a08087824 */ /* 0x000fca00078e0207 */
[----:B------:R-:W-:Y:S02]  /*1090*/  ISETP.GE.U32.AND P0, PT, R8, 0x3, PT ;  /* 0x000000030800780c */ /* 0x000fe40003f06070 */
[----:B------:R-:W-:Y:S02]  /*10a0*/  IADD3 R8, P1, PT, R2, 0x1000000, RZ ;  /* 0x0100000002087810 */ /* 0x000fe40007f3e0ff */
[----:B------:R-:W-:Y:S02]  /*10b0*/  ISETP.GT.U32.OR P0, PT, R4, 0x2242, !P0 ;  /* 0x000022420400780c */ /* 0x000fe40004704470 */
[----:B---34-:R-:W-:-:S11]  /*10c0*/  IADD3.X R9, PT, PT, RZ, R3, RZ, P1, !PT ;  /* 0x00000003ff097210 */ /* 0x018fd60000ffe4ff */
[----:B------:R-:W-:Y:S05]  /*10d0*/  @P0 BRA `(.L_x_38) ;  /* 0x00000000003c0947 */ /* 0x000fea0003800000 */
[----:B------:R-:W-:-:S04]  /*10e0*/  VIADD R7, R0, 0x200000 ;  /* 0x0020000000077836 */ /* 0x000fc80000000000 */
[----:B0-----:R-:W-:-:S05]  /*10f0*/  IMAD.HI.U32 R10, R7, -0x57f57f57, RZ ;  /* 0xa80a80a9070a7827 */ /* 0x001fca00078e00ff */
[----:B------:R-:W-:-:S05]  /*1100*/  SHF.R.U32.HI R10, RZ, 0xe, R10 ;  /* 0x0000000eff0a7819 */ /* 0x000fca000001160a */
[----:B------:R-:W-:-:S05]  /*1110*/  IMAD R7, R10, -0x6180, R7 ;  /* 0xffff9e800a077824 */ /* 0x000fca00078e0207 */
[----:B------:R-:W-:-:S13]  /*1120*/  ISETP.GT.U32.AND P0, PT, R7, 0x60bf, PT ;  /* 0x000060bf0700780c */ /* 0x000fda0003f04070 */
[----:B------:R-:W-:Y:S05]  /*1130*/  @P0 BRA `(.L_x_38) ;  /* 0x0000000000240947 */ /* 0x000fea0003800000 */
[----:B------:R-:W-:-:S04]  /*1140*/  IADD3 R10, PT, PT, R4, 0x4000, RZ ;  /* 0x00004000040a7810 */ /* 0x000fc80007ffe0ff */
[----:B------:R-:W-:Y:S02]  /*1150*/  LOP3.LUT R12, R10, 0xffff, RZ, 0xc0, !PT ;  /* 0x0000ffff0a0c7812 */ /* 0x000fe400078ec0ff */
[----:B------:R-:W0:Y:S03]  /*1160*/  LDC.64 R10, c[0x0][0x388] ;  /* 0x0000e200ff0a7b82 */ /* 0x000e260000000a00 */
[----:B------:R-:W-:-:S05]  /*1170*/  IMAD R12, R12, 0xa80b, RZ ;  /* 0x0000a80b0c0c7824 */ /* 0x000fca00078e02ff */
[----:B------:R-:W-:-:S05]  /*1180*/  SHF.R.U32.HI R12, RZ, 0x17, R12 ;  /* 0x00000017ff0c7819 */ /* 0x000fca000001160c */
[----:B------:R-:W-:-:S04]  /*1190*/  IMAD R12, R12, 0x6000, R7 ;  /* 0x000060000c0c7824 */ /* 0x000fc800078e0207 */
[----:B------:R-:W-:-:S04]  /*11a0*/  VIADD R7, R12, 0xffff9f40 ;  /* 0xffff9f400c077836 */ /* 0x000fc80000000000 */
[----:B0-----:R-:W-:-:S06]  /*11b0*/  IMAD.WIDE.U32 R10, R7, 0x4, R10 ;  /* 0x00000004070a7825 */ /* 0x001fcc00078e000a */
[----:B------:R1:W5:Y:S02]  /*11c0*/  LDG.E.CONSTANT R11, desc[UR8][R10.64] ;  /* 0x000000080a0b7981 */ /* 0x000364000c1e9900 */
.L_x_38:
[----:B------:R-:W-:Y:S05]  /*11d0*/  BSYNC.RECONVERGENT B1 ;  /* 0x0000000000017941 */ /* 0x000fea0003800200 */
.L_x_37:
[----:B-----5:R2:W-:Y:S02]  /*11e0*/  STG.E desc[UR8][R8.64+-0x800000], R11 ;  /* 0x8000000b08007986 */ /* 0x0205e4000c101908 */
.L_x_36:
[----:B------:R-:W-:Y:S05]  /*11f0*/  BSYNC.RECONVERGENT B0 ;  /* 0x0000000000007941 */ /* 0x000fea0003800200 */
.L_x_35:
[----:B------:R-:W-:Y:S01]  /*1200*/  ISETP.GT.U32.AND P0, PT, R5, 0xd82, PT ;  /* 0x00000d820500780c */ /* 0x000fe20003f04070 */
[----:B------:R-:W-:-:S12]  /*1210*/  BSSY.RECONVERGENT B0, `(.L_x_39) ;  /* 0x000001e000007945 */ /* 0x000fd80003800200 */
[----:B------:R-:W-:Y:S05]  /*1220*/  @P0 BRA `(.L_x_40) ;  /* 0x0000000000700947 */ /* 0x000fea0003800000 */
[----:B------:R-:W-:Y:S01]  /*1230*/  VIADD R7, R6, 0x9000 ;  /* 0x0000900006077836 */ /* 0x000fe20000000000 */
[----:B------:R-:W-:Y:S01]  /*1240*/  BSSY.RECONVERGENT B1, `(.L_x_41) ;  /* 0x0000019000017945 */ /* 0x000fe20003800200 */
[----:B-12---:R-:W-:Y:S02]  /*1250*/  IMAD.MOV.U32 R11, RZ, RZ, -0x800003 ;  /* 0xff7ffffdff0b7424 */ /* 0x006fe400078e00ff */
[----:B------:R-:W-:-:S05]  /*1260*/  IMAD.HI.U32 R8, R7, -0x57f57f57, RZ ;  /* 0xa80a80a907087827 */ /* 0x000fca00078e00ff */
        /* <DEDUP_REMOVED lines=22> */
.L_x_42:
[----:B------:R-:W-:Y:S05]  /*13d0*/  BSYNC.RECONVERGENT B1 ;  /* 0x0000000000017941 */ /* 0x000fea0003800200 */
.L_x_41:
[----:B-----5:R2:W-:Y:S02]  /*13e0*/  STG.E desc[UR8][R8.64+-0x700000], R11 ;  /* 0x9000000b08007986 */ /* 0x0205e4000c101908 */
.L_x_40:
[----:B------:R-:W-:Y:S05]  /*13f0*/  BSYNC.RECONVERGENT B0 ;  /* 0x0000000000007941 */ /* 0x000fea0003800200 */
.L_x_39:
        /* <DEDUP_REMOVED lines=29> */
.L_x_46:
[----:B------:R-:W-:Y:S05]  /*15d0*/  BSYNC.RECONVERGENT B1 ;  /* 0x0000000000017941 */ /* 0x000fea0003800200 */
.L_x_45:
[----:B-----5:R2:W-:Y:S02]  /*15e0*/  STG.E desc[UR8][R8.64+-0x600000], R11 ;  /* 0xa000000b08007986 */ /* 0x0205e4000c101908 */
.L_x_44:
[----:B------:R-:W-:Y:S05]  /*15f0*/  BSYNC.RECONVERGENT B0 ;  /* 0x0000000000007941 */ /* 0x000fea0003800200 */
.L_x_43:
        /* <DEDUP_REMOVED lines=29> */
.L_x_50:
[----:B------:R-:W-:Y:S05]  /*17d0*/  BSYNC.RECONVERGENT B1 ;  /* 0x0000000000017941 */ /* 0x000fea0003800200 */
.L_x_49:
[----:B-----5:R2:W-:Y:S02]  /*17e0*/  STG.E desc[UR8][R8.64+-0x500000], R11 ;  /* 0xb000000b08007986 */ /* 0x0205e4000c101908 */
.L_x_48:
[----:B------:R-:W-:Y:S05]  /*17f0*/  BSYNC.RECONVERGENT B0 ;  /* 0x0000000000007941 */ /* 0x000fea0003800200 */
.L_x_47:
[----:B------:R-:W-:-:S13]  /*1800*/  ISETP.GT.U32.AND P0, PT, R5, 0x182, PT ;  /* 0x000001820500780c */ /* 0x000fda0003f04070 */
[----:B------:R-:W-:Y:S05]  /*1810*/  @P0 EXIT ;  /* 0x000000000000094d */ /* 0x000fea0003800000 */
[----:B------:R-:W-:Y:S01]  /*1820*/  VIADD R6, R6, 0xc000 ;  /* 0x0000c00006067836 */ /* 0x000fe20000000000 */
[----:B-1-34-:R-:W-:Y:S01]  /*1830*/  IADD3 R2, P1, PT, R2, 0x1000000, RZ ;  /* 0x0100000002027810 */ /* 0x01afe20007f3e0ff */
[----:B------:R-:W-:Y:S02]  /*1840*/  BSSY.RECONVERGENT B0, `(.L_x_51) ;  /* 0x0000018000007945 */ /* 0x000fe40003800200 */
[----:B------:R-:W-:Y:S01]  /*1850*/  IMAD.HI.U32 R5, R6, -0x57f57f57, RZ ;  /* 0xa80a80a906057827 */ /* 0x000fe200078e00ff */
[----:B------:R-:W-:-:S04]  /*1860*/  IADD3.X R3, PT, PT, RZ, R3, RZ, P1, !PT ;  /* 0x00000003ff037210 */ /* 0x000fc80000ffe4ff */
[----:B------:R-:W-:-:S05]  /*1870*/  SHF.R.U32.HI R5, RZ, 0x8, R5 ;  /* 0x00000008ff057819 */ /* 0x000fca0000011605 */
[----:B------:R-:W-:-:S05]  /*1880*/  IMAD R5, R5, -0x186, R6 ;  /* 0xfffffe7a05057824 */ /* 0x000fca00078e0206 */
[----:B------:R-:W-:Y:S01]  /*1890*/  ISETP.GE.U32.AND P0, PT, R5, 0x3, PT ;  /* 0x000000030500780c */ /* 0x000fe20003f06070 */
[----:B------:R-:W-:-:S03]  /*18a0*/  IMAD.MOV.U32 R5, RZ, RZ, -0x800003 ;  /* 0xff7ffffdff057424 */ /* 0x000fc600078e00ff */
        /* <DEDUP_REMOVED lines=9> */
[----:B------:R-:W-:Y:S02]  /*1940*/  LOP3.LUT R0, R4, 0xffff, RZ, 0xc0, !PT ;  /* 0x0000ffff04007812 */ /* 0x000fe400078ec0ff */
[----:B------:R-:W1:Y:S03]  /*1950*/  LDC.64 R4, c[0x0][0x388] ;  /* 0x0000e200ff047b82 */ /* 0x000e660000000a00 */
[----:B------:R-:W-:-:S05]  /*1960*/  IMAD R0, R0, 0xa80b, RZ ;  /* 0x0000a80b00007824 */ /* 0x000fca00078e02ff */
[----:B------:R-:W-:-:S05]  /*1970*/  SHF.R.U32.HI R0, RZ, 0x17, R0 ;  /* 0x00000017ff007819 */ /* 0x000fca0000011600 */
[----:B------:R-:W-:-:S04]  /*1980*/  IMAD R0, R0, 0x6000, R7 ;  /* 0x0000600000007824 */ /* 0x000fc800078e0207 */
[----:B------:R-:W-:-:S04]  /*1990*/  VIADD R7, R0, 0xffff9f40 ;  /* 0xffff9f4000077836 */ /* 0x000fc80000000000 */
[----:B-1----:R-:W-:-:S06]  /*19a0*/  IMAD.WIDE.U32 R4, R7, 0x4, R4 ;  /* 0x0000000407047825 */ /* 0x002fcc00078e0004 */
[----:B------:R1:W5:Y:S02]  /*19b0*/  LDG.E.CONSTANT R5, desc[UR8][R4.64] ;  /* 0x0000000804057981 */ /* 0x000364000c1e9900 */
.L_x_52:
[----:B------:R-:W-:Y:S05]  /*19c0*/  BSYNC.RECONVERGENT B0 ;  /* 0x0000000000007941 */ /* 0x000fea0003800200 */
.L_x_51:
[----:B-----5:R-:W-:Y:S01]  /*19d0*/  STG.E desc[UR8][R2.64+-0x400000], R5 ;  /* 0xc000000502007986 */ /* 0x020fe2000c101908 */
[----:B------:R-:W-:Y:S05]  /*19e0*/  EXIT ;  /* 0x000000000000794d */ /* 0x000fea0003800000 */
.L_x_53:
        /* <DEDUP_REMOVED lines=9> */
.L_x_180:


//--------------------- .text.default_function_kernel_15 --------------------------
	.section	.text.default_function_kernel_15,"ax",@progbits
	.align	128
        .global         default_function_kernel_15
        .type           default_function_kernel_15,@function
        .size           default_function_kernel_15,(.L_x_181 - default_function_kernel_15)
        .other          default_function_kernel_15,@"STO_CUDA_ENTRY STV_DEFAULT"
default_function_kernel_15:
.text.default_function_kernel_15:
[----:B------:R-:W-:Y:S01]  /*0000*/  LDC R1, c[0x0][0x37c] ;  /* 0x0000df00ff017b82 */ /* 0x000fe20000000800 */
[----:B------:R-:W0:Y:S07]  /*0010*/  S2R R5, SR_TID.X ;  /* 0x0000000000057919 */ /* 0x000e2e0000002100 */
[----:B------:R-:W1:Y:S01]  /*0020*/  S2UR UR4, SR_CTAID.X ;  /* 0x00000000000479c3 */ /* 0x000e620000002500 */
[----:B------:R-:W2:Y:S07]  /*0030*/  LDCU.64 UR6, c[0x0][0x358] ;  /* 0x00006b00ff0677ac */ /* 0x000eae0008000a00 */
[----:B------:R-:W3:Y:S01]  /*0040*/  LDC.64 R2, c[0x0][0x380] ;  /* 0x0000e000ff027b82 */ /* 0x000ee20000000a00 */
[----:B-1----:R-:W-:-:S06]  /*0050*/  USHF.L.U32 UR4, UR4, 0xa, URZ ;  /* 0x0000000a04047899 */ /* 0x002fcc00080006ff */
[----:B0-----:R-:W-:-:S05]  /*0060*/  LOP3.LUT R5, R5, UR4, RZ, 0xfc, !PT ;  /* 0x0000000405057c12 */ /* 0x001fca000f8efcff */
[----:B---3--:R-:W-:-:S05]  /*0070*/  IMAD.WIDE.U32 R2, R5, 0x4, R2 ;  /* 0x0000000405027825 */ /* 0x008fca00078e0002 */
[----:B--2---:R-:W2:Y:S04]  /*0080*/  LDG.E R0, desc[UR6][R2.64] ;  /* 0x0000000602007981 */ /* 0x004ea8000c1e1900 */
[----:B------:R-:W3:Y:S04]  /*0090*/  LDG.E R4, desc[UR6][R2.64+0x100000] ;  /* 0x1000000602047981 */ /* 0x000ee8000c1e1900 */
[----:B------:R-:W4:Y:S04]  /*00a0*/  LDG.E R6, desc[UR6][R2.64+0x200000] ;  /* 0x2000000602067981 */ /* 0x000f28000c1e1900 */
[----:B------:R-:W5:Y:S04]  /*00b0*/  LDG.E R8, desc[UR6][R2.64+0x300000] ;  /* 0x3000000602087981 */ /* 0x000f68000c1e1900 */
[----:B------:R-:W5:Y:S04]  /*00c0*/  LDG.E R10, desc[UR6][R2.64+0x400000] ;  /* 0x40000006020a7981 */ /* 0x000f68000c1e1900 */
[----:B------:R-:W5:Y:S04]  /*00d0*/  LDG.E R12, desc[UR6][R2.64+0x500000] ;  /* 0x50000006020c7981 */ /* 0x000f68000c1e1900 */
[----:B------:R-:W5:Y:S04]  /*00e0*/  LDG.E R14, desc[UR6][R2.64+0x600000] ;  /* 0x60000006020e7981 */ /* 0x000f68000c1e1900 */
[----:B------:R-:W5:Y:S01]  /*00f0*/  LDG.E R16, desc[UR6][R2.64+0x700000] ;  /* 0x7000000602107981 */ /* 0x000f62000c1e1900 */
[----:B--2---:R-:W-:-:S02]  /*0100*/  FMNMX R5, RZ, R0, !PT ;  /* 0x00000000ff057209 */ /* 0x004fc40007800000 */
[----:B---3--:R-:W-:-:S03]  /*0110*/  FMNMX R7, RZ, R4, !PT ;  /* 0x00000004ff077209 */ /* 0x008fc60007800000 */
[----:B------:R-:W-:Y:S01]  /*0120*/  STG.E desc[UR6][R2.64], R5 ;  /* 0x0000000502007986 */ /* 0x000fe2000c101906 */
[----:B----4-:R-:W-:-:S03]  /*0130*/  FMNMX R9, RZ, R6, !PT ;  /* 0x00000006ff097209 */ /* 0x010fc60007800000 */
[----:B------:R-:W-:Y:S01]  /*0140*/  STG.E desc[UR6][R2.64+0x100000], R7 ;  /* 0x1000000702007986 */ /* 0x000fe2000c101906 */
[----:B-----5:R-:W-:-:S03]  /*0150*/  FMNMX R11, RZ, R8, !PT ;  /* 0x00000008ff0b7209 */ /* 0x020fc60007800000 */
[----:B------:R-:W-:Y:S01]  /*0160*/  STG.E desc[UR6][R2.64+0x200000], R9 ;  /* 0x2000000902007986 */ /* 0x000fe2000c101906 */
[----:B------:R-:W-:-:S03]  /*0170*/  FMNMX R13, RZ, R10, !PT ;  /* 0x0000000aff0d7209 */ /* 0x000fc60007800000 */
[----:B------:R-:W-:Y:S01]  /*0180*/  STG.E desc[UR6][R2.64+0x300000], R11 ;  /* 0x3000000b02007986 */ /* 0x000fe2000c101906 */
[----:B------:R-:W-:-:S03]  /*0190*/  FMNMX R15, RZ, R12, !PT ;  /* 0x0000000cff0f7209 */ /* 0x000fc60007800000 */
[----:B------:R-:W-:Y:S01]  /*01a0*/  STG.E desc[UR6][R2.64+0x400000], R13 ;  /* 0x4000000d02007986 */ /* 0x000fe2000c101906 */
[----:B------:R-:W-:-:S03]  /*01b0*/  FMNMX R17, RZ, R14, !PT ;  /* 0x0000000eff117209 */ /* 0x000fc60007800000 */
[----:B------:R-:W-:Y:S01]  /*01c0*/  STG.E desc[UR6][R2.64+0x500000], R15 ;  /* 0x5000000f02007986 */ /* 0x000fe2000c101906 */
[----:B------:R-:W-:-:S03]  /*01d0*/  FMNMX R19, RZ, R16, !PT ;  /* 0x00000010ff137209 */ /* 0x000fc60007800000 */
[----:B------:R-:W-:Y:S04]  /*01e0*/  STG.E desc[UR6][R2.64+0x600000], R17 ;  /* 0x6000001102007986 */ /* 0x000fe8000c101906 */
[----:B------:R-:W-:Y:S01]  /*01f0*/  STG.E desc[UR6][R2.64+0x700000], R19 ;  /* 0x7000001302007986 */ /* 0x000fe2000c101906 */
[----:B------:R-:W-:Y:S05]  /*0200*/  EXIT ;  /* 0x000000000000794d */ /* 0x000fea0003800000 */
.L_x_54:
        /* <DEDUP_REMOVED lines=15> */
.L_x_181:


//--------------------- .text.default_function_kernel_11 --------------------------
	.section	.text.default_function_kernel_11,"ax",@progbits
	.align	128
        .global         default_function_kernel_11
        .type           default_function_kernel_11,@function
        .size           default_function_kernel_11,(.L_x_182 - default_function_kernel_11)
        .other          default_function_kernel_11,@"STO_CUDA_ENTRY STV_DEFAULT"
default_function_kernel_11:
.text.default_function_kernel_11:
[----:B------:R-:W-:Y:S01]  /*0000*/  LDC R1, c[0x0][0x37c] ;  /* 0x0000df00ff017b82 */ /* 0x000fe20000000800 */
[----:B------:R-:W0:Y:S07]  /*0010*/  S2R R3, SR_TID.X ;  /* 0x0000000000037919 */ /* 0x000e2e0000002100 */
[----:B------:R-:W1:Y:S01]  /*0020*/  S2UR UR4, SR_CTAID.X ;  /* 0x00000000000479c3 */ /* 0x000e620000002500 */
[----:B------:R-:W-:Y:S01]  /*0030*/  HFMA2 R0, -RZ, RZ, 0, 0 ;  /* 0x00000000ff007431 */ /* 0x000fe200000001ff */
[----:B------:R-:W2:Y:S01]  /*0040*/  LDCU.64 UR6, c[0x0][0x358] ;  /* 0x00006b00ff0677ac */ /* 0x000ea20008000a00 */
[----:B-1----:R-:W-:-:S02]  /*0050*/  USHF.L.U32 UR5, UR4, 0xa, URZ ;  /* 0x0000000a04057899 */ /* 0x002fc400080006ff */
[----:B------:R-:W-:Y:S01]  /*0060*/  USHF.L.U32 UR4, UR4, 0x5, URZ ;  /* 0x0000000504047899 */ /* 0x000fe200080006ff */
[----:B0-----:R-:W-:-:S03]  /*0070*/  SHF.R.U32.HI R5, RZ, 0x5, R3 ;  /* 0x00000005ff057819 */ /* 0x001fc60000011603 */
[----:B------:R-:W-:Y:S02]  /*0080*/  LOP3.LUT R3, R3, UR5, RZ, 0xfc, !PT ;  /* 0x0000000503037c12 */ /* 0x000fe4000f8efcff */
[----:B--2---:R-:W-:-:S07]  /*0090*/  LOP3.LUT R5, R5, UR4, RZ, 0xfc, !PT ;  /* 0x0000000405057c12 */ /* 0x004fce000f8efcff */
.L_x_56:
[C---:B------:R-:W-:Y:S02]  /*00a0*/  LEA R2, R0.reuse, R3, 0x12 ;  /* 0x0000000300027211 */ /* 0x040fe400078e90ff */
[C---:B------:R-:W-:Y:S02]  /*00b0*/  LEA R9, R0.reuse, R5, 0xd ;  /* 0x0000000500097211 */ /* 0x040fe400078e68ff */
[----:B------:R-:W-:Y:S01]  /*00c0*/  IADD3 R0, PT, PT, R0, 0x1, RZ ;  /* 0x0000000100007810 */ /* 0x000fe20007ffe0ff */
[----:B------:R-:W-:Y:S01]  /*00d0*/  IMAD.HI.U32 R4, R2, 0x2aaaaaab, RZ ;  /* 0x2aaaaaab02047827 */ /* 0x000fe200078e00ff */
[----:B0-----:R-:W-:Y:S02]  /*00e0*/  MOV R8, RZ ;  /* 0x000000ff00087202 */ /* 0x001fe40000000f00 */
[----:B------:R-:W-:Y:S01]  /*00f0*/  ISETP.NE.AND P0, PT, R0, 0x6, PT ;  /* 0x000000060000780c */ /* 0x000fe20003f05270 */
[----:B------:R-:W-:Y:S01]  /*0100*/  IMAD.HI.U32 R9, R9, 0x55555556, RZ ;  /* 0x5555555609097827 */ /* 0x000fe200078e00ff */
[----:B------:R-:W-:-:S02]  /*0110*/  SHF.R.U32.HI R7, RZ, 0x4, R4 ;  /* 0x00000004ff077819 */ /* 0x000fc40000011604 */
[----:B------:R-:W-:-:S03]  /*0120*/  MOV R4, RZ ;  /* 0x000000ff00047202 */ /* 0x000fc60000000f00 */
[----:B------:R-:W-:-:S07]  /*0130*/  IMAD R7, R7, -0x60, R2 ;  /* 0xffffffa007077824 */ /* 0x000fce00078e0202 */
.L_x_55:
[----:B------:R-:W0:Y:S01]  /*0140*/  LDC.64 R12, c[0x0][0x388] ;  /* 0x0000e200ff0c7b82 */ /* 0x000e220000000a00 */
[----:B------:R-:W-:Y:S02]  /*0150*/  IMAD R11, R9, 0xc0, R4 ;  /* 0x000000c0090b7824 */ /* 0x000fe400078e0204 */
[----:B------:R-:W-:-:S05]  /*0160*/  IMAD R6, R4, 0x60, R7 ;  /* 0x0000006004067824 */ /* 0x000fca00078e0207 */
[----:B------:R-:W1:Y:S01]  /*0170*/  LDC.64 R14, c[0x0][0x390] ;  /* 0x0000e400ff0e7b82 */ /* 0x000e620000000a00 */
[----:B0-----:R-:W-:-:S05]  /*0180*/  IMAD.WIDE.U32 R12, R11, 0x4, R12 ;  /* 0x000000040b0c7825 */ /* 0x001fca00078e000c */
[----:B------:R-:W2:Y:S01]  /*0190*/  LDG.E.CONSTANT R23, desc[UR6][R12.64] ;  /* 0x000000060c177981 */ /* 0x000ea2000c1e9900 */
[----:B-1----:R-:W-:-:S03]  /*01a0*/  IMAD.WIDE.U32 R16, R6, 0x4, R14 ;  /* 0x0000000406107825 */ /* 0x002fc600078e000e */
[----:B------:R-:W3:Y:S04]  /*01b0*/  LDG.E.CONSTANT R21, desc[UR6][R12.64+0x4] ;  /* 0x000004060c157981 */ /* 0x000ee8000c1e9900 */
[----:B------:R-:W2:Y:S04]  /*01c0*/  LDG.E.CONSTANT R20, desc[UR6][R16.64] ;  /* 0x0000000610147981 */ /* 0x000ea8000c1e9900 */
[----:B------:R-:W3:Y:S04]  /*01d0*/  LDG.E.CONSTANT R18, desc[UR6][R16.64+0x180] ;  /* 0x0001800610127981 */ /* 0x000ee8000c1e9900 */
[----:B------:R-:W4:Y:S04]  /*01e0*/  LDG.E.CONSTANT R28, desc[UR6][R12.64+0x8] ;  /* 0x000008060c1c7981 */ /* 0x000f28000c1e9900 */
[----:B------:R-:W4:Y:S01]  /*01f0*/  LDG.E.CONSTANT R19, desc[UR6][R16.64+0x300] ;  /* 0x0003000610137981 */ /* 0x000f22000c1e9900 */
[----:B------:R-:W-:-:S03]  /*0200*/  IADD3 R11, PT, PT, R6, 0x1e0, RZ ;  /* 0x000001e0060b7810 */ /* 0x000fc60007ffe0ff */
[----:B------:R-:W5:Y:S04]  /*0210*/  LDG.E.CONSTANT R26, desc[UR6][R12.64+0xc] ;  /* 0x00000c060c1a7981 */ /* 0x000f68000c1e9900 */
[----:B------:R-:W5:Y:S01]  /*0220*/  LDG.E.CONSTANT R29, desc[UR6][R16.64+0x480] ;  /* 0x00048006101d7981 */ /* 0x000f62000c1e9900 */
[--C-:B------:R-:W-:Y:S01]  /*0230*/  IMAD.WIDE.U32 R10, R11, 0x4, R14.reuse ;  /* 0x000000040b0a7825 */ /* 0x100fe200078e000e */
[----:B------:R-:W-:Y:S02]  /*0240*/  IADD3 R25, PT, PT, R6, 0x240, RZ ;  /* 0x0000024006197810 */ /* 0x000fe40007ffe0ff */
[----:B------:R0:W5:Y:S04]  /*0250*/  LDG.E.CONSTANT R27, desc[UR6][R16.64+0x600] ;  /* 0x00060006101b7981 */ /* 0x000168000c1e9900 */
[----:B------:R-:W5:Y:S01]  /*0260*/  LDG.E.CONSTANT R22, desc[UR6][R12.64+0x10] ;  /* 0x000010060c167981 */ /* 0x000f62000c1e9900 */
[----:B------:R-:W-:-:S04]  /*0270*/  IMAD.WIDE.U32 R24, R25, 0x4, R14 ;  /* 0x0000000419187825 */ /* 0x000fc800078e000e */
[----:B--2---:R-:W-:Y:S02]  /*0280*/  FFMA R8, R23, R20, R8 ;  /* 0x0000001417087223 */ /* 0x004fe40000000008 */
[----:B------:R-:W2:Y:S02]  /*0290*/  LDG.E.CONSTANT R23, desc[UR6][R10.64] ;  /* 0x000000060a177981 */ /* 0x000ea4000c1e9900 */
[----:B---3--:R-:W-:Y:S01]  /*02a0*/  FFMA R21, R21, R18, R8 ;  /* 0x0000001215157223 */ /* 0x008fe20000000008 */
[----:B------:R-:W-:Y:S01]  /*02b0*/  IADD3 R8, PT, PT, R6, 0x2a0, RZ ;  /* 0x000002a006087810 */ /* 0x000fe20007ffe0ff */
[----:B------:R-:W2:Y:S04]  /*02c0*/  LDG.E.CONSTANT R20, desc[UR6][R12.64+0x14] ;  /* 0x000014060c147981 */ /* 0x000ea8000c1e9900 */
[----:B0-----:R-:W-:-:S04]  /*02d0*/  IMAD.WIDE.U32 R16, R8, 0x4, R14 ;  /* 0x0000000408107825 */ /* 0x001fc800078e000e */
[----:B----4-:R-:W-:Y:S01]  /*02e0*/  FFMA R28, R28, R19, R21 ;  /* 0x000000131c1c7223 */ /* 0x010fe20000000015 */
[----:B------:R-:W-:Y:S01]  /*02f0*/  IADD3 R19, PT, PT, R6, 0x300, RZ ;  /* 0x0000030006137810 */ /* 0x000fe20007ffe0ff */
[----:B------:R-:W3:Y:S04]  /*0300*/  LDG.E.CONSTANT R8, desc[UR6][R24.64] ;  /* 0x0000000618087981 */ /* 0x000ee8000c1e9900 */
[----:B------:R-:W3:Y:S01]  /*0310*/  LDG.E.CONSTANT R11, desc[UR6][R12.64+0x18] ;  /* 0x000018060c0b7981 */ /* 0x000ee2000c1e9900 */
[----:B------:R-:W-:-:S03]  /*0320*/  IMAD.WIDE.U32 R18, R19, 0x4, R14 ;  /* 0x0000000413127825 */ /* 0x000fc600078e000e */
[----:B------:R0:W4:Y:S04]  /*0330*/  LDG.E.CONSTANT R10, desc[UR6][R16.64] ;  /* 0x00000006100a7981 */ /* 0x000128000c1e9900 */
[----:B------:R-:W4:Y:S04]  /*0340*/  LDG.E.CONSTANT R21, desc[UR6][R12.64+0x1c] ;  /* 0x00001c060c157981 */ /* 0x000f28000c1e9900 */
[----:B------:R1:W4:Y:S04]  /*0350*/  LDG.E.CONSTANT R25, desc[UR6][R18.64] ;  /* 0x0000000612197981 */ /* 0x000328000c1e9900 */
[----:B------:R-:W4:Y:S01]  /*0360*/  LDG.E.CONSTANT R24, desc[UR6][R12.64+0x20] ;  /* 0x000020060c187981 */ /* 0x000f22000c1e9900 */
[----:B-----5:R-:W-:-:S04]  /*0370*/  FFMA R29, R26, R29, R28 ;  /* 0x0000001d1a1d7223 */ /* 0x020fc8000000001c */
[----:B------:R-:W-:Y:S01]  /*0380*/  FFMA R27, R22, R27, R29 ;  /* 0x0000001b161b7223 */ /* 0x000fe2000000001d */
[C---:B------:R-:W-:Y:S02]  /*0390*/  IADD3 R29, PT, PT, R6.reuse, 0x360, RZ ;  /* 0x00000360061d7810 */ /* 0x040fe40007ffe0ff */
[----:B------:R-:W-:-:S05]  /*03a0*/  IADD3 R28, PT, PT, R6, 0x3c0, RZ ;  /* 0x000003c0061c7810 */ /* 0x000fca0007ffe0ff */
[----:B0-----:R-:W-:Y:S02]  /*03b0*/  IMAD.WIDE.U32 R16, R28, 0x4, R14 ;  /* 0x000000041c107825 */ /* 0x001fe400078e000e */
[----:B------:R-:W5:Y:S02]  /*03c0*/  LDG.E.CONSTANT R28, desc[UR6][R12.64+0x3c] ;  /* 0x00003c060c1c7981 */ /* 0x000f64000c1e9900 */
[----:B--2---:R-:W-:Y:S01]  /*03d0*/  FFMA R26, R20, R23, R27 ;  /* 0x00000017141a7223 */ /* 0x004fe2000000001b */
[--C-:B------:R-:W-:Y:S01]  /*03e0*/  IMAD.WIDE.U32 R22, R29, 0x4, R14.reuse ;  /* 0x000000041d167825 */ /* 0x100fe200078e000e */
[C---:B------:R-:W-:Y:S01]  /*03f0*/  IADD3 R27, PT, PT, R6.reuse, 0x420, RZ ;  /* 0x00000420061b7810 */ /* 0x040fe20007ffe0ff */
[----:B------:R0:W2:Y:S04]  /*0400*/  LDG.E.CONSTANT R20, desc[UR6][R16.64] ;  /* 0x0000000610147981 */ /* 0x0000a8000c1e9900 */
[----:B-1----:R-:W-:Y:S01]  /*0410*/  IMAD.WIDE.U32 R18, R27, 0x4, R14 ;  /* 0x000000041b127825 */ /* 0x002fe200078e000e */
[----:B------:R-:W5:Y:S03]  /*0420*/  LDG.E.CONSTANT R22, desc[UR6][R22.64] ;  /* 0x0000000616167981 */ /* 0x000f66000c1e9900 */
[----:B---3--:R-:W-:Y:S01]  /*0430*/  FFMA R26, R11, R8, R26 ;  /* 0x000000080b1a7223 */ /* 0x008fe2000000001a */
[----:B------:R-:W5:Y:S01]  /*0440*/  LDG.E.CONSTANT R27, desc[UR6][R12.64+0x24] ;  /* 0x000024060c1b7981 */ /* 0x000f62000c1e9900 */
[----:B------:R-:W-:-:S03]  /*0450*/  IADD3 R11, PT, PT, R6, 0x480, RZ ;  /* 0x00000480060b7810 */ /* 0x000fc60007ffe0ff */
[----:B------:R1:W3:Y:S01]  /*0460*/  LDG.E.CONSTANT R8, desc[UR6][R18.64] ;  /* 0x0000000612087981 */ /* 0x0002e2000c1e9900 */
[----:B----4-:R-:W-:Y:S01]  /*0470*/  FFMA R29, R21, R10, R26 ;  /* 0x0000000a151d7223 */ /* 0x010fe2000000001a */
[----:B------:R-:W-:Y:S02]  /*0480*/  IADD3 R26, PT, PT, R6, 0x4e0, RZ ;  /* 0x000004e0061a7810 */ /* 0x000fe40007ffe0ff */
[----:B------:R-:W2:Y:S01]  /*0490*/  LDG.E.CONSTANT R21, desc[UR6][R12.64+0x28] ;  /* 0x000028060c157981 */ /* 0x000ea2000c1e9900 */
[----:B------:R-:W-:-:S03]  /*04a0*/  IMAD.WIDE.U32 R10, R11, 0x4, R14 ;  /* 0x000000040b0a7825 */ /* 0x000fc600078e000e */
[----:B------:R-:W3:Y:S01]  /*04b0*/  LDG.E.CONSTANT R23, desc[UR6][R12.64+0x2c] ;  /* 0x00002c060c177981 */ /* 0x000ee2000c1e9900 */
[----:B------:R-:W-:Y:S01]  /*04c0*/  FFMA R24, R24, R25, R29 ;  /* 0x0000001918187223 */ /* 0x000fe2000000001d */
[----:B------:R-:W-:Y:S01]  /*04d0*/  IADD3 R29, PT, PT, R6, 0x540, RZ ;  /* 0x00000540061d7810 */ /* 0x000fe20007ffe0ff */
[----:B0-----:R-:W-:Y:S01]  /*04e0*/  IMAD.WIDE.U32 R16, R26, 0x4, R14 ;  /* 0x000000041a107825 */ /* 0x001fe200078e000e */
[----:B------:R-:W4:Y:S01]  /*04f0*/  LDG.E.CONSTANT R10, desc[UR6][R10.64] ;  /* 0x000000060a0a7981 */ /* 0x000f22000c1e9900 */
[----:B------:R-:W-:-:S03]  /*0500*/  IADD3 R26, PT, PT, R6, 0x5a0, RZ ;  /* 0x000005a0061a7810 */ /* 0x000fc60007ffe0ff */
[----:B------:R-:W4:Y:S01]  /*0510*/  LDG.E.CONSTANT R25, desc[UR6][R12.64+0x30] ;  /* 0x000030060c197981 */ /* 0x000f22000c1e9900 */
[----:B-1----:R-:W-:-:S03]  /*0520*/  IMAD.WIDE.U32 R18, R29, 0x4, R14 ;  /* 0x000000041d127825 */ /* 0x002fc600078e000e */
[----:B------:R-:W4:Y:S01]  /*0530*/  LDG.E.CONSTANT R17, desc[UR6][R16.64] ;  /* 0x0000000610117981 */ /* 0x000f22000c1e9900 */
[----:B------:R-:W-:-:S03]  /*0540*/  IMAD.WIDE.U32 R14, R26, 0x4, R14 ;  /* 0x000000041a0e7825 */ /* 0x000fc600078e000e */
[----:B------:R-:W4:Y:S04]  /*0550*/  LDG.E.CONSTANT R6, desc[UR6][R12.64+0x34] ;  /* 0x000034060c067981 */ /* 0x000f28000c1e9900 */
[----:B------:R-:W4:Y:S04]  /*0560*/  LDG.E.CONSTANT R19, desc[UR6][R18.64] ;  /* 0x0000000612137981 */ /* 0x000f28000c1e9900 */
[----:B------:R-:W4:Y:S04]  /*0570*/  LDG.E.CONSTANT R26, desc[UR6][R12.64+0x38] ;  /* 0x000038060c1a7981 */ /* 0x000f28000c1e9900 */
[----:B------:R-:W4:Y:S01]  /*0580*/  LDG.E.CONSTANT R14, desc[UR6][R14.64] ;  /* 0x000000060e0e7981 */ /* 0x000f22000c1e9900 */
[----:B------:R-:W-:-:S04]  /*0590*/  IADD3 R4, PT, PT, R4, 0x10, RZ ;  /* 0x0000001004047810 */ /* 0x000fc80007ffe0ff */
[----:B------:R-:W-:Y:S01]  /*05a0*/  ISETP.NE.AND P1, PT, R4, 0xc0, PT ;  /* 0x000000c00400780c */ /* 0x000fe20003f25270 */
[----:B-----5:R-:W-:-:S04]  /*05b0*/  FFMA R22, R27, R22, R24 ;  /* 0x000000161b167223 */ /* 0x020fc80000000018 */
[----:B--2---:R-:W-:-:S04]  /*05c0*/  FFMA R20, R21, R20, R22 ;  /* 0x0000001415147223 */ /* 0x004fc80000000016 */
[----:B---3--:R-:W-:-:S04]  /*05d0*/  FFMA R8, R23, R8, R20 ;  /* 0x0000000817087223 */ /* 0x008fc80000000014 */
[----:B----4-:R-:W-:-:S04]  /*05e0*/  FFMA R25, R25, R10, R8 ;  /* 0x0000000a19197223 */ /* 0x010fc80000000008 */
[----:B------:R-:W-:-:S04]  /*05f0*/  FFMA R17, R6, R17, R25 ;  /* 0x0000001106117223 */ /* 0x000fc80000000019 */
[----:B------:R-:W-:-:S04]  /*0600*/  FFMA R17, R26, R19, R17 ;  /* 0x000000131a117223 */ /* 0x000fc80000000011 */
[----:B------:R-:W-:Y:S01]  /*0610*/  FFMA R8, R28, R14, R17 ;  /* 0x0000000e1c087223 */ /* 0x000fe20000000011 */
[----:B------:R-:W-:Y:S06]  /*0620*/  @P1 BRA `(.L_x_55) ;  /* 0xfffffff800c41947 */ /* 0x000fec000383ffff */
[----:B------:R-:W0:Y:S02]  /*0630*/  LDCU.64 UR4, c[0x0][0x380] ;  /* 0x00007000ff0477ac */ /* 0x000e240008000a00 */
[----:B0-----:R-:W-:-:S04]  /*0640*/  LEA R6, P1, R2, UR4, 0x2 ;  /* 0x0000000402067c11 */ /* 0x001fc8000f8210ff */
[----:B------:R-:W-:-:S05]  /*0650*/  LEA.HI.X R7, R2, UR5, RZ, 0x2, P1 ;  /* 0x0000000502077c11 */ /* 0x000fca00088f14ff */
[----:B------:R0:W-:Y:S01]  /*0660*/  STG.E desc[UR6][R6.64], R8 ;  /* 0x0000000806007986 */ /* 0x0001e2000c101906 */
[----:B------:R-:W-:Y:S05]  /*0670*/  @P0 BRA `(.L_x_56) ;  /* 0xfffffff800880947 */ /* 0x000fea000383ffff */
[----:B------:R-:W-:Y:S05]  /*0680*/  EXIT ;  /* 0x000000000000794d */ /* 0x000fea0003800000 */
.L_x_57:
        /* <DEDUP_REMOVED lines=15> */
.L_x_182:


//--------------------- .text.default_function_kernel_18 --------------------------
	.section	.text.default_function_kernel_18,"ax",@progbits
	.align	128
        .global         default_function_kernel_18
        .type           default_function_kernel_18,@function
        .size           default_function_kernel_18,(.L_x_183 - default_function_kernel_18)
        .other          default_function_kernel_18,@"STO_CUDA_ENTRY STV_DEFAULT"
default_function_kernel_18:
.text.default_function_kernel_18:
        /* <DEDUP_REMOVED lines=11> */
[----:B------:R-:W5:Y:S01]  /*00b0*/  LDG.E R8, desc[UR6][R2.64+0x300000] ;  /* 0x3000000602087981 */ /* 0x000f62000c1e1900 */
[----:B--2---:R-:W-:-:S02]  /*00c0*/  FMNMX R5, RZ, R0, !PT ;  /* 0x00000000ff057209 */ /* 0x004fc40007800000 */
[----:B---3--:R-:W-:-:S03]  /*00d0*/  FMNMX R7, RZ, R4, !PT ;  /* 0x00000004ff077209 */ /* 0x008fc60007800000 */
[----:B------:R-:W-:Y:S01]  /*00e0*/  STG.E desc[UR6][R2.64], R5 ;  /* 0x0000000502007986 */ /* 0x000fe2000c101906 */
[----:B----4-:R-:W-:-:S03]  /*00f0*/  FMNMX R9, RZ, R6, !PT ;  /* 0x00000006ff097209 */ /* 0x010fc60007800000 */
[----:B------:R-:W-:Y:S01]  /*0100*/  STG.E desc[UR6][R2.64+0x100000], R7 ;  /* 0x1000000702007986 */ /* 0x000fe2000c101906 */
[----:B-----5:R-:W-:-:S03]  /*0110*/  FMNMX R11, RZ, R8, !PT ;  /* 0x00000008ff0b7209 */ /* 0x020fc60007800000 */
[----:B------:R-:W-:Y:S04]  /*0120*/  STG.E desc[UR6][R2.64+0x200000], R9 ;  /* 0x2000000902007986 */ /* 0x000fe8000c101906 */
[----:B------:R-:W-:Y:S01]  /*0130*/  STG.E desc[UR6][R2.64+0x300000], R11 ;  /* 0x3000000b02007986 */ /* 0x000fe2000c101906 */
[----:B------:R-:W-:Y:S05]  /*0140*/  EXIT ;  /* 0x000000000000794d */ /* 0x000fea0003800000 */
.L_x_58:
        /* <DEDUP_REMOVED lines=11> */
.L_x_183:


//--------------------- .text.default_function_kernel_16 --------------------------
	.section	.text.default_function_kernel_16,"ax",@progbits
	.align	128
        .global         default_function_kernel_16
        .type           default_function_kernel_16,@function
        .size           default_function_kernel_16,(.L_x_184 - default_function_kernel_16)
        .other          default_function_kernel_16,@"STO_CUDA_ENTRY STV_DEFAULT"
default_function_kernel_16:
.text.default_function_kernel_16:
[----:B------:R-:W-:Y:S01]  /*0000*/  LDC R1, c[0x0][0x37c] ;  /* 0x0000df00ff017b82 */ /* 0x000fe20000000800 */
[----:B------:R-:W0:Y:S07]  /*0010*/  S2R R9, SR_TID.X ;  /* 0x0000000000097919 */ /* 0x000e2e0000002100 */
[----:B------:R-:W1:Y:S01]  /*0020*/  S2UR UR4, SR_CTAID.X ;  /* 0x00000000000479c3 */ /* 0x000e620000002500 */
[----:B------:R-:W2:Y:S07]  /*0030*/  LDCU.64 UR6, c[0x0][0x358] ;  /* 0x00006b00ff0677ac */ /* 0x000eae0008000a00 */
[----:B------:R-:W3:Y:S08]  /*0040*/  LDC.64 R2, c[0x0][0x388] ;  /* 0x0000e200ff027b82 */ /* 0x000ef00000000a00 */
[----:B------:R-:W4:Y:S01]  /*0050*/  LDC.64 R4, c[0x0][0x380] ;  /* 0x0000e000ff047b82 */ /* 0x000f220000000a00 */
[----:B-1----:R-:W-:-:S06]  /*0060*/  USHF.L.U32 UR4, UR4, 0xa, URZ ;  /* 0x0000000a04047899 */ /* 0x002fcc00080006ff */
[----:B0-----:R-:W-:-:S05]  /*0070*/  LOP3.LUT R9, R9, UR4, RZ, 0xfc, !PT ;  /* 0x0000000409097c12 */ /* 0x001fca000f8efcff */
[----:B---3--:R-:W-:-:S03]  /*0080*/  IMAD.WIDE.U32 R2, R9, 0x4, R2 ;  /* 0x0000000409027825 */ /* 0x008fc600078e0002 */
[----:B------:R-:W-:Y:S02]  /*0090*/  IADD3 R6, P0, PT, R2, 0x1000000, RZ ;  /* 0x0100000002067810 */ /* 0x000fe40007f1e0ff */
[----:B--2---:R-:W2:Y:S03]  /*00a0*/  LDG.E.CONSTANT R11, desc[UR6][R2.64] ;  /* 0x00000006020b7981 */ /* 0x004ea6000c1e9900 */
[----:B------:R-:W-:Y:S01]  /*00b0*/  IMAD.X R7, RZ, RZ, R3, P0 ;  /* 0x000000ffff077224 */ /* 0x000fe200000e0603 */
[----:B------:R-:W3:Y:S04]  /*00c0*/  LDG.E.CONSTANT R13, desc[UR6][R2.64+0x100000] ;  /* 0x10000006020d7981 */ /* 0x000ee8000c1e9900 */
[----:B------:R-:W5:Y:S04]  /*00d0*/  LDG.E.CONSTANT R15, desc[UR6][R2.64+0x200000] ;  /* 0x20000006020f7981 */ /* 0x000f68000c1e9900 */
        /* <DEDUP_REMOVED lines=8> */
[----:B------:R-:W5:Y:S01]  /*0160*/  LDG.E.CONSTANT R10, desc[UR6][R6.64+-0x500000] ;  /* 0xb0000006060a7981 */ /* 0x000f62000c1e9900 */
[----:B----4-:R-:W-:-:S03]  /*0170*/  IMAD.WIDE.U32 R4, R9, 0x4, R4 ;  /* 0x0000000409047825 */ /* 0x010fc600078e0004 */
[----:B------:R-:W-:-:S04]  /*0180*/  IADD3 R8, P0, PT, R4, 0x1000000, RZ ;  /* 0x0100000004087810 */ /* 0x000fc80007f1e0ff */
[----:B------:R-:W-:Y:S01]  /*0190*/  IADD3.X R9, PT, PT, RZ, R5, RZ, P0, !PT ;  /* 0x00000005ff097210 */ /* 0x000fe200007fe4ff */
[----:B--2---:R-:W-:Y:S04]  /*01a0*/  STG.E desc[UR6][R4.64], R11 ;  /* 0x0000000b04007986 */ /* 0x004fe8000c101906 */
[----:B---3--:R-:W-:Y:S04]  /*01b0*/  STG.E desc[UR6][R4.64+0x100000], R13 ;  /* 0x1000000d04007986 */ /* 0x008fe8000c101906 */
[----:B-----5:R-:W-:Y:S04]  /*01c0*/  STG.E desc[UR6][R4.64+0x200000], R15 ;  /* 0x2000000f04007986 */ /* 0x020fe8000c101906 */
[----:B------:R-:W-:Y:S04]  /*01d0*/  STG.E desc[UR6][R4.64+0x300000], R17 ;  /* 0x3000001104007986 */ /* 0x000fe8000c101906 */
[----:B------:R-:W-:Y:S04]  /*01e0*/  STG.E desc[UR6][R4.64+0x400000], R19 ;  /* 0x4000001304007986 */ /* 0x000fe8000c101906 */
[----:B------:R-:W-:Y:S04]  /*01f0*/  STG.E desc[UR6][R4.64+0x500000], R21 ;  /* 0x5000001504007986 */ /* 0x000fe8000c101906 */
[----:B------:R-:W-:Y:S04]  /*0200*/  STG.E desc[UR6][R4.64+0x600000], R23 ;  /* 0x6000001704007986 */ /* 0x000fe8000c101906 */
[----:B------:R-:W-:Y:S04]  /*0210*/  STG.E desc[UR6][R4.64+0x700000], R25 ;  /* 0x7000001904007986 */ /* 0x000fe8000c101906 */
[----:B------:R-:W-:Y:S04]  /*0220*/  STG.E desc[UR6][R8.64+-0x800000], R27 ;  /* 0x8000001b08007986 */ /* 0x000fe8000c101906 */
[----:B------:R-:W-:Y:S04]  /*0230*/  STG.E desc[UR6][R8.64+-0x700000], R29 ;  /* 0x9000001d08007986 */ /* 0x000fe8000c101906 */
[----:B------:R-:W-:Y:S04]  /*0240*/  STG.E desc[UR6][R8.64+-0x600000], R0 ;  /* 0xa000000008007986 */ /* 0x000fe8000c101906 */
[----:B------:R-:W-:Y:S01]  /*0250*/  STG.E desc[UR6][R8.64+-0x500000], R10 ;  /* 0xb000000a08007986 */ /* 0x000fe2000c101906 */
[----:B------:R-:W-:Y:S05]  /*0260*/  EXIT ;  /* 0x000000000000794d */ /* 0x000fea0003800000 */
.L_x_59:
        /* <DEDUP_REMOVED lines=9> */
.L_x_184:


//--------------------- .text.default_function_kernel_17 --------------------------
	.section	.text.default_function_kernel_17,"ax",@progbits
	.align	128
        .global         default_function_kernel_17
        .type           default_function_kernel_17,@function
        .size           default_function_kernel_17,(.L_x_185 - default_function_kernel_17)
        .other          default_function_kernel_17,@"STO_CUDA_ENTRY STV_DEFAULT"
default_function_kernel_17:
.text.default_function_kernel_17:
[----:B------:R-:W-:Y:S01]  /*0000*/  LDC R1, c[0x0][0x37c] ;  /* 0x0000df00ff017b82 */ /* 0x000fe20000000800 */
[----:B------:R-:W0:Y:S07]  /*0010*/  S2R R7, SR_TID.X ;  /* 0x0000000000077919 */ /* 0x000e2e0000002100 */
[----:B------:R-:W1:Y:S01]  /*0020*/  LDC.64 R4, c[0x0][0x390] ;  /* 0x0000e400ff047b82 */ /* 0x000e620000000a00 */
[----:B------:R-:W2:Y:S01]  /*0030*/  LDCU.64 UR6, c[0x0][0x388] ;  /* 0x00007100ff0677ac */ /* 0x000ea20008000a00 */
[----:B------:R-:W-:Y:S01]  /*0040*/  HFMA2 R11, -RZ, RZ, 0, 0 ;  /* 0x00000000ff0b7431 */ /* 0x000fe200000001ff */
[----:B------:R-:W3:Y:S01]  /*0050*/  S2R R8, SR_CTAID.X ;  /* 0x0000000000087919 */ /* 0x000ee20000002500 */
[----:B------:R-:W-:Y:S01]  /*0060*/  UMOV UR4, URZ ;  /* 0x000000ff00047c82 */ /* 0x000fe20008000000 */
[----:B------:R-:W4:Y:S01]  /*0070*/  LDCU.64 UR8, c[0x0][0x358] ;  /* 0x00006b00ff0877ac */ /* 0x000f220008000a00 */
[----:B--2---:R-:W-:-:S04]  /*0080*/  UIADD3 UR5, UP0, UPT, UR6, 0x20, URZ ;  /* 0x0000002006057890 */ /* 0x004fc8000ff1e0ff */
[----:B------:R-:W-:Y:S01]  /*0090*/  UIADD3.X UR6, UPT, UPT, URZ, UR7, URZ, UP0, !UPT ;  /* 0x00000007ff067290 */ /* 0x000fe200087fe4ff */
[C---:B0-----:R-:W-:Y:S02]  /*00a0*/  LOP3.LUT R3, R7.reuse, 0x3f, RZ, 0xc0, !PT ;  /* 0x0000003f07037812 */ /* 0x041fe400078ec0ff */
[----:B------:R-:W-:-:S03]  /*00b0*/  SHF.R.U64 R9, R7, 0x6, RZ ;  /* 0x0000000607097819 */ /* 0x000fc600000012ff */
[----:B-1----:R-:W-:-:S04]  /*00c0*/  IMAD.WIDE.U32 R4, R3, 0x4, R4 ;  /* 0x0000000403047825 */ /* 0x002fc800078e0004 */
[C---:B---3--:R-:W-:Y:S01]  /*00d0*/  IMAD.WIDE.U32 R2, R8.reuse, 0xc00, RZ ;  /* 0x00000c0008027825 */ /* 0x048fe200078e00ff */
[----:B------:R-:W-:Y:S02]  /*00e0*/  SHF.L.U32 R8, R8, 0xa, RZ ;  /* 0x0000000a08087819 */ /* 0x000fe400000006ff */
[----:B------:R-:W-:Y:S02]  /*00f0*/  IADD3 R0, P0, PT, R4, 0x800, RZ ;  /* 0x0000080004007810 */ /* 0x000fe40007f1e0ff */
[----:B------:R-:W-:Y:S01]  /*0100*/  LOP3.LUT R8, R8, R7, RZ, 0xfc, !PT ;  /* 0x0000000708087212 */ /* 0x000fe200078efcff */
[----:B------:R-:W-:Y:S01]  /*0110*/  IMAD.WIDE.U32 R2, R9, 0xc0, R2 ;  /* 0x000000c009027825 */ /* 0x000fe200078e0002 */
[----:B------:R-:W-:-:S04]  /*0120*/  IADD3.X R9, PT, PT, RZ, R5, RZ, P0, !PT ;  /* 0x00000005ff097210 */ /* 0x000fc800007fe4ff */
[----:B----4-:R-:W-:-:S07]  /*0130*/  IADD3 R13, PT, PT, R3, UR4, RZ ;  /* 0x00000004030d7c10 */ /* 0x010fce000fffe0ff */
.L_x_61:
[----:B------:R-:W-:Y:S01]  /*0140*/  MOV R12, R2 ;  /* 0x00000002000c7202 */ /* 0x000fe20000000f00 */
[----:B------:R-:W-:Y:S01]  /*0150*/  UMOV UR4, URZ ;  /* 0x000000ff00047c82 */ /* 0x000fe20008000000 */
[----:B0-----:R-:W-:Y:S02]  /*0160*/  MOV R10, RZ ;  /* 0x000000ff000a7202 */ /* 0x001fe40000000f00 */
[----:B------:R-:W-:Y:S01]  /*0170*/  MOV R6, R0 ;  /* 0x0000000000067202 */ /* 0x000fe20000000f00 */
[----:B------:R-:W-:Y:S01]  /*0180*/  IMAD.WIDE.U32 R4, R11, 0xc0000, R12 ;  /* 0x000c00000b047825 */ /* 0x000fe200078e000c */
[----:B------:R-:W-:Y:S02]  /*0190*/  MOV R7, R9 ;  /* 0x0000000900077202 */ /* 0x000fe40000000f00 */
[----:B------:R-:W-:-:S04]  /*01a0*/  LEA R15, P0, R4, UR5, 0x2 ;  /* 0x00000005040f7c11 */ /* 0x000fc8000f8010ff */
[----:B------:R-:W-:-:S09]  /*01b0*/  LEA.HI.X R5, R4, UR6, R5, 0x2, P0 ;  /* 0x0000000604057c11 */ /* 0x000fd200080f1405 */
.L_x_60:
[----:B------:R-:W-:Y:S01]  /*01c0*/  MOV R4, R15 ;  /* 0x0000000f00047202 */ /* 0x000fe20000000f00 */
        /* <DEDUP_REMOVED lines=15> */
[----:B------:R-:W2:Y:S04]  /*02c0*/  LDG.E.CONSTANT R15, desc[UR8][R6.64+-0x200] ;  /* 0xfffe0008060f7981 */ /* 0x000ea8000c1e9900 */
[----:B------:R-:W2:Y:S01]  /*02d0*/  LDG.E.CONSTANT R12, desc[UR8][R4.64+-0x4] ;  /* 0xfffffc08040c7981 */ /* 0x000ea2000c1e9900 */
[----:B---3--:R-:W-:-:S03]  /*02e0*/  FFMA R29, R19, R24, R14 ;  /* 0x00000018131d7223 */ /* 0x008fc6000000000e */
[----:B------:R-:W3:Y:S04]  /*02f0*/  LDG.E.CONSTANT R14, desc[UR8][R4.64] ;  /* 0x00000008040e7981 */ /* 0x000ee8000c1e9900 */
[----:B------:R-:W3:Y:S01]  /*0300*/  LDG.E.CONSTANT R19, desc[UR8][R6.64] ;  /* 0x0000000806137981 */ /* 0x000ee2000c1e9900 */
[----:B----4-:R-:W-:-:S03]  /*0310*/  FFMA R23, R18, R23, R29 ;  /* 0x0000001712177223 */ /* 0x010fc6000000001d */
[----:B------:R-:W4:Y:S01]  /*0320*/  LDG.E.CONSTANT R18, desc[UR8][R6.64+0x100] ;  /* 0x0001000806127981 */ /* 0x000f22000c1e9900 */
[----:B-----5:R-:W-:-:S03]  /*0330*/  FFMA R27, R22, R27, R23 ;  /* 0x0000001b161b7223 */ /* 0x020fc60000000017 */
[----:B------:R-:W4:Y:S04]  /*0340*/  LDG.E.CONSTANT R23, desc[UR8][R4.64+0x4] ;  /* 0x0000040804177981 */ /* 0x000f28000c1e9900 */
        /* <DEDUP_REMOVED lines=10> */
[----:B------:R-:W-:-:S03]  /*03f0*/  FFMA R29, R12, R17, R27 ;  /* 0x000000110c1d7223 */ /* 0x000fc6000000001b */
[----:B------:R-:W2:Y:S04]  /*0400*/  LDG.E.CONSTANT R27, desc[UR8][R6.64+0x500] ;  /* 0x00050008061b7981 */ /* 0x000ea8000c1e9900 */
[----:B------:R-:W2:Y:S01]  /*0410*/  LDG.E.CONSTANT R17, desc[UR8][R4.64+0x18] ;  /* 0x0000180804117981 */ /* 0x000ea2000c1e9900 */
[----:B---3--:R-:W-:-:S03]  /*0420*/  FFMA R24, R14, R19, R29 ;  /* 0x000000130e187223 */ /* 0x008fc6000000001d */
[----:B------:R-:W3:Y:S04]  /*0430*/  LDG.E.CONSTANT R12, desc[UR8][R6.64+0x600] ;  /* 0x00060008060c7981 */ /* 0x000ee8000c1e9900 */
[----:B------:R-:W3:Y:S04]  /*0440*/  LDG.E.CONSTANT R14, desc[UR8][R4.64+0x1c] ;  /* 0x00001c08040e7981 */ /* 0x000ee8000c1e9900 */
[----:B------:R0:W3:Y:S01]  /*0450*/  LDG.E.CONSTANT R19, desc[UR8][R6.64+0x700] ;  /* 0x0007000806137981 */ /* 0x0000e2000c1e9900 */
[----:B----4-:R-:W-:-:S04]  /*0460*/  FFMA R23, R23, R18, R24 ;  /* 0x0000001217177223 */ /* 0x010fc80000000018 */
[----:B-----5:R-:W-:Y:S01]  /*0470*/  FFMA R23, R20, R25, R23 ;  /* 0x0000001914177223 */ /* 0x020fe20000000017 */
[----:B------:R-:W-:-:S03]  /*0480*/  UIADD3 UR4, UPT, UPT, UR4, 0x10, URZ ;  /* 0x0000001004047890 */ /* 0x000fc6000fffe0ff */
[----:B------:R-:W-:Y:S01]  /*0490*/  FFMA R21, R16, R21, R23 ;  /* 0x0000001510157223 */ /* 0x000fe20000000017 */
[----:B------:R-:W-:Y:S01]  /*04a0*/  UISETP.NE.AND UP0, UPT, UR4, 0xc0, UPT ;  /* 0x000000c00400788c */ /* 0x000fe2000bf05270 */
[----:B0-----:R-:W-:-:S04]  /*04b0*/  IADD3 R6, P1, PT, R6, 0x1000, RZ ;  /* 0x0000100006067810 */ /* 0x001fc80007f3e0ff */
[----:B------:R-:W-:Y:S01]  /*04c0*/  IADD3.X R7, PT, PT, RZ, R7, RZ, P1, !PT ;  /* 0x00000007ff077210 */ /* 0x000fe20000ffe4ff */
[----:B--2---:R-:W-:-:S04]  /*04d0*/  FFMA R15, R10, R15, R21 ;  /* 0x0000000f0a0f7223 */ /* 0x004fc80000000015 */
[----:B------:R-:W-:Y:S01]  /*04e0*/  FFMA R22, R22, R27, R15 ;  /* 0x0000001b16167223 */ /* 0x000fe2000000000f */
[----:B------:R-:W-:-:S03]  /*04f0*/  IADD3 R15, P0, PT, R4, 0x40, RZ ;  /* 0x00000040040f7810 */ /* 0x000fc60007f1e0ff */
[----:B---3--:R-:W-:Y:S01]  /*0500*/  FFMA R17, R17, R12, R22 ;  /* 0x0000000c11117223 */ /* 0x008fe20000000016 */
[----:B------:R-:W-:-:S03]  /*0510*/  IADD3.X R5, PT, PT, RZ, R5, RZ, P0, !PT ;  /* 0x00000005ff057210 */ /* 0x000fc600007fe4ff */
[----:B------:R-:W-:Y:S01]  /*0520*/  FFMA R10, R14, R19, R17 ;  /* 0x000000130e0a7223 */ /* 0x000fe20000000011 */
[----:B------:R-:W-:Y:S06]  /*0530*/  BRA.U UP0, `(.L_x_60) ;  /* 0xfffffffd00207547 */ /* 0x000fec000b83ffff */
[----:B------:R-:W0:Y:S01]  /*0540*/  LDC.64 R4, c[0x0][0x380] ;  /* 0x0000e000ff047b82 */ /* 0x000e220000000a00 */
[C---:B------:R-:W-:Y:S02]  /*0550*/  LEA R7, R11.reuse, R8, 0x12 ;  /* 0x000000080b077211 */ /* 0x040fe400078e90ff */
[----:B------:R-:W-:-:S04]  /*0560*/  IADD3 R11, PT, PT, R11, 0x1, RZ ;  /* 0x000000010b0b7810 */ /* 0x000fc80007ffe0ff */
[----:B------:R-:W-:Y:S01]  /*0570*/  ISETP.NE.AND P0, PT, R11, 0x4, PT ;  /* 0x000000040b00780c */ /* 0x000fe20003f05270 */
[----:B0-----:R-:W-:-:S05]  /*0580*/  IMAD.WIDE.U32 R4, R7, 0x4, R4 ;  /* 0x0000000407047825 */ /* 0x001fca00078e0004 */
[----:B------:R0:W-:Y:S07]  /*0590*/  STG.E desc[UR8][R4.64], R10 ;  /* 0x0000000a04007986 */ /* 0x0001ee000c101908 */
[----:B------:R-:W-:Y:S05]  /*05a0*/  @P0 BRA `(.L_x_61) ;  /* 0xfffffff800e40947 */ /* 0x000fea000383ffff */
[----:B------:R-:W-:Y:S05]  /*05b0*/  EXIT ;  /* 0x000000000000794d */ /* 0x000fea0003800000 */
.L_x_62:
        /* <DEDUP_REMOVED lines=12> */
.L_x_185:


//--------------------- .text.default_function_kernel_8 --------------------------
	.section	.text.default_function_kernel_8,"ax",@progbits
	.align	128
        .global         default_function_kernel_8
        .type           default_function_kernel_8,@function
        .size           default_function_kernel_8,(.L_x_186 - default_function_kernel_8)
        .other          default_function_kernel_8,@"STO_CUDA_ENTRY STV_DEFAULT"
default_function_kernel_8:
.text.default_function_kernel_8:
[----:B------:R-:W-:Y:S01]  /*0000*/  LDC R1, c[0x0][0x37c] ;  /* 0x0000df00ff017b82 */ /* 0x000fe20000000800 */
[----:B------:R-:W0:Y:S01]  /*0010*/  S2R R0, SR_CTAID.X ;  /* 0x0000000000007919 */ /* 0x000e220000002500 */
[----:B------:R-:W-:Y:S01]  /*0020*/  HFMA2 R13, -RZ, RZ, 0, 0 ;  /* 0x00000000ff0d7431 */ /* 0x000fe200000001ff */
[----:B------:R-:W-:Y:S01]  /*0030*/  MOV R25, RZ ;  /* 0x000000ff00197202 */ /* 0x000fe20000000f00 */
[----:B------:R-:W1:Y:S01]  /*0040*/  LDCU.64 UR8, c[0x0][0x358] ;  /* 0x00006b00ff0877ac */ /* 0x000e620008000a00 */
[----:B------:R-:W2:Y:S01]  /*0050*/  S2R R10, SR_TID.X ;  /* 0x00000000000a7919 */ /* 0x000ea20000002100 */
[----:B0-----:R-:W-:Y:S02]  /*0060*/  SHF.L.U32 R14, R0, 0x9, RZ ;  /* 0x00000009000e7819 */ /* 0x001fe400000006ff */
[----:B--2---:R-:W-:Y:S02]  /*0070*/  SHF.R.U32.HI R11, RZ, 0x1, R10 ;  /* 0x00000001ff0b7819 */ /* 0x004fe4000001160a */
[----:B------:R-:W-:-:S02]  /*0080*/  LOP3.LUT R12, R10, 0x1f, RZ, 0xc0, !PT ;  /* 0x0000001f0a0c7812 */ /* 0x000fc400078ec0ff */
[----:B-1----:R-:W-:-:S07]  /*0090*/  LOP3.LUT R14, R11, 0x7f0, R14, 0xc8, !PT ;  /* 0x000007f00b0e7812 */ /* 0x002fce00078ec80e */
.L_x_63:
[----:B------:R-:W0:Y:S01]  /*00a0*/  LDC.64 R2, c[0x0][0x390] ;  /* 0x0000e400ff027b82 */ /* 0x000e220000000a00 */
[----:B------:R-:W-:Y:S01]  /*00b0*/  LEA.HI R15, R0, R13, RZ, 0x1e ;  /* 0x0000000d000f7211 */ /* 0x000fe200078ff0ff */
[----:B------:R-:W-:-:S04]  /*00c0*/  IMAD R17, R13, 0xa00, R12 ;  /* 0x00000a000d117824 */ /* 0x000fc800078e020c */
[----:B------:R-:W-:Y:S02]  /*00d0*/  IMAD R15, R15, 0x840, R14 ;  /* 0x000008400f0f7824 */ /* 0x000fe400078e020e */
[----:B------:R-:W1:Y:S01]  /*00e0*/  LDC.64 R4, c[0x0][0x388] ;  /* 0x0000e200ff047b82 */ /* 0x000e620000000a00 */
[----:B0-----:R-:W-:-:S05]  /*00f0*/  IMAD.WIDE.U32 R6, R17, 0x4, R2 ;  /* 0x0000000411067825 */ /* 0x001fca00078e0002 */
[----:B------:R-:W2:Y:S01]  /*0100*/  LDG.E.CONSTANT R21, desc[UR8][R6.64] ;  /* 0x0000000806157981 */ /* 0x000ea2000c1e9900 */
[----:B-1----:R-:W-:-:S03]  /*0110*/  IMAD.WIDE R8, R15, 0x4, R4 ;  /* 0x000000040f087825 */ /* 0x002fc600078e0204 */
[----:B------:R-:W3:Y:S04]  /*0120*/  LDG.E.CONSTANT R24, desc[UR8][R6.64+0x80] ;  /* 0x0000800806187981 */ /* 0x000ee8000c1e9900 */
[----:B------:R-:W2:Y:S04]  /*0130*/  LDG.E.CONSTANT R16, desc[UR8][R8.64] ;  /* 0x0000000808107981 */ /* 0x000ea8000c1e9900 */
[----:B------:R-:W3:Y:S04]  /*0140*/  LDG.E.CONSTANT R27, desc[UR8][R8.64+0x4] ;  /* 0x00000408081b7981 */ /* 0x000ee8000c1e9900 */
[----:B------:R-:W4:Y:S04]  /*0150*/  LDG.E.CONSTANT R18, desc[UR8][R6.64+0x100] ;  /* 0x0001000806127981 */ /* 0x000f28000c1e9900 */
[----:B------:R-:W4:Y:S04]  /*0160*/  LDG.E.CONSTANT R19, desc[UR8][R8.64+0x8] ;  /* 0x0000080808137981 */ /* 0x000f28000c1e9900 */
[----:B------:R-:W5:Y:S04]  /*0170*/  LDG.E.CONSTANT R23, desc[UR8][R6.64+0x180] ;  /* 0x0001800806177981 */ /* 0x000f68000c1e9900 */
[----:B------:R-:W5:Y:S04]  /*0180*/  LDG.E.CONSTANT R20, desc[UR8][R8.64+0xc] ;  /* 0x00000c0808147981 */ /* 0x000f68000c1e9900 */
[----:B------:R-:W5:Y:S04]  /*0190*/  LDG.E.CONSTANT R22, desc[UR8][R6.64+0x200] ;  /* 0x0002000806167981 */ /* 0x000f68000c1e9900 */
[----:B------:R-:W5:Y:S04]  /*01a0*/  LDG.E.CONSTANT R26, desc[UR8][R6.64+0x680] ;  /* 0x00068008061a7981 */ /* 0x000f68000c1e9900 */
[----:B------:R-:W5:Y:S01]  /*01b0*/  LDG.E.CONSTANT R29, desc[UR8][R6.64+0x780] ;  /* 0x00078008061d7981 */ /* 0x000f62000c1e9900 */
[----:B--2---:R-:W-:-:S03]  /*01c0*/  FFMA R16, R16, R21, R25 ;  /* 0x0000001510107223 */ /* 0x004fc60000000019 */
        /* <DEDUP_REMOVED lines=8> */
[----:B------:R-:W5:Y:S04]  /*0250*/  LDG.E.CONSTANT R24, desc[UR8][R6.64+0x380] ;  /* 0x0003800806187981 */ /* 0x000f68000c1e9900 */
        /* <DEDUP_REMOVED lines=13> */
[----:B------:R-:W5:Y:S01]  /*0330*/  LDG.E.CONSTANT R27, desc[UR8][R8.64+0x34] ;  /* 0x00003408081b7981 */ /* 0x000f62000c1e9900 */
[----:B--2---:R-:W-:-:S03]  /*0340*/  FFMA R22, R25, R22, R24 ;  /* 0x0000001619167223 */ /* 0x004fc60000000018 */
[----:B------:R-:W2:Y:S04]  /*0350*/  LDG.E.CONSTANT R24, desc[UR8][R6.64+0x600] ;  /* 0x0006000806187981 */ /* 0x000ea8000c1e9900 */
[----:B------:R-:W2:Y:S01]  /*0360*/  LDG.E.CONSTANT R25, desc[UR8][R8.64+0x30] ;  /* 0x0000300808197981 */ /* 0x000ea2000c1e9900 */
[----:B---3--:R-:W-:Y:S01]  /*0370*/  FFMA R16, R21, R16, R22 ;  /* 0x0000001015107223 */ /* 0x008fe20000000016 */
[----:B------:R-:W-:Y:S02]  /*0380*/  IADD3 R21, PT, PT, R15, 0x10, RZ ;  /* 0x000000100f157810 */ /* 0x000fe40007ffe0ff */
[----:B------:R-:W3:Y:S01]  /*0390*/  LDG.E.CONSTANT R22, desc[UR8][R8.64+0x3c] ;  /* 0x00003c0808167981 */ /* 0x000ee2000c1e9900 */
[----:B----4-:R-:W-:-:S03]  /*03a0*/  FFMA R20, R23, R20, R16 ;  /* 0x0000001417147223 */ /* 0x010fc60000000010 */
[----:B------:R0:W4:Y:S04]  /*03b0*/  LDG.E.CONSTANT R23, desc[UR8][R6.64+0x700] ;  /* 0x0007000806177981 */ /* 0x000128000c1e9900 */
[----:B------:R-:W4:Y:S01]  /*03c0*/  LDG.E.CONSTANT R16, desc[UR8][R8.64+0x38] ;  /* 0x0000380808107981 */ /* 0x000f22000c1e9900 */
[----:B-----5:R-:W-:Y:S01]  /*03d0*/  FFMA R28, R19, R18, R20 ;  /* 0x00000012131c7223 */ /* 0x020fe20000000014 */
[----:B0-----:R-:W-:Y:S01]  /*03e0*/  IADD3 R7, PT, PT, R17, 0x200, RZ ;  /* 0x0000020011077810 */ /* 0x001fe20007ffe0ff */
[----:B------:R-:W-:-:S04]  /*03f0*/  IMAD.WIDE R20, R21, 0x4, R4 ;  /* 0x0000000415147825 */ /* 0x000fc800078e0204 */
[----:B------:R-:W-:Y:S01]  /*0400*/  IMAD.WIDE.U32 R18, R7, 0x4, R2 ;  /* 0x0000000407127825 */ /* 0x000fe200078e0002 */
[----:B------:R-:W5:Y:S04]  /*0410*/  LDG.E.CONSTANT R9, desc[UR8][R20.64+0x4] ;  /* 0x0000040814097981 */ /* 0x000f68000c1e9900 */
[----:B------:R-:W5:Y:S04]  /*0420*/  LDG.E.CONSTANT R8, desc[UR8][R18.64+0x80] ;  /* 0x0000800812087981 */ /* 0x000f68000c1e9900 */
[----:B------:R-:W5:Y:S04]  /*0430*/  LDG.E.CONSTANT R6, desc[UR8][R18.64+0x180] ;  /* 0x0001800812067981 */ /* 0x000f68000c1e9900 */
[----:B------:R-:W5:Y:S01]  /*0440*/  LDG.E.CONSTANT R7, desc[UR8][R20.64+0xc] ;  /* 0x00000c0814077981 */ /* 0x000f62000c1e9900 */
[----:B--2---:R-:W-:-:S03]  /*0450*/  FFMA R28, R25, R24, R28 ;  /* 0x00000018191c7223 */ /* 0x004fc6000000001c */
[----:B------:R-:W2:Y:S04]  /*0460*/  LDG.E.CONSTANT R24, desc[UR8][R18.64] ;  /* 0x0000000812187981 */ /* 0x000ea8000c1e9900 */
[----:B------:R-:W2:Y:S01]  /*0470*/  LDG.E.CONSTANT R25, desc[UR8][R20.64] ;  /* 0x0000000814197981 */ /* 0x000ea2000c1e9900 */
[----:B------:R-:W-:-:S03]  /*0480*/  FFMA R27, R27, R26, R28 ;  /* 0x0000001a1b1b7223 */ /* 0x000fc6000000001c */
[----:B------:R-:W5:Y:S01]  /*0490*/  LDG.E.CONSTANT R26, desc[UR8][R18.64+0x680] ;  /* 0x00068008121a7981 */ /* 0x000f62000c1e9900 */
[----:B----4-:R-:W-:-:S03]  /*04a0*/  FFMA R27, R16, R23, R27 ;  /* 0x00000017101b7223 */ /* 0x010fc6000000001b */
[----:B------:R-:W4:Y:S04]  /*04b0*/  LDG.E.CONSTANT R16, desc[UR8][R18.64+0x100] ;  /* 0x0001000812107981 */ /* 0x000f28000c1e9900 */
[----:B------:R-:W4:Y:S01]  /*04c0*/  LDG.E.CONSTANT R23, desc[UR8][R20.64+0x8] ;  /* 0x0000080814177981 */ /* 0x000f22000c1e9900 */
[----:B---3--:R-:W-:-:S03]  /*04d0*/  FFMA R22, R22, R29, R27 ;  /* 0x0000001d16167223 */ /* 0x008fc6000000001b */
[----:B------:R-:W3:Y:S04]  /*04e0*/  LDG.E.CONSTANT R27, desc[UR8][R20.64+0x14] ;  /* 0x00001408141b7981 */ /* 0x000ee8000c1e9900 */
[----:B------:R-:W3:Y:S01]  /*04f0*/  LDG.E.CONSTANT R29, desc[UR8][R20.64+0x2c] ;  /* 0x00002c08141d7981 */ /* 0x000ee2000c1e9900 */
[----:B--2---:R-:W-:-:S03]  /*0500*/  FFMA R24, R25, R24, R22 ;  /* 0x0000001819187223 */ /* 0x004fc60000000016 */
[----:B------:R-:W2:Y:S04]  /*0510*/  LDG.E.CONSTANT R22, desc[UR8][R18.64+0x200] ;  /* 0x0002000812167981 */ /* 0x000ea8000c1e9900 */
[----:B------:R-:W2:Y:S01]  /*0520*/  LDG.E.CONSTANT R25, desc[UR8][R20.64+0x10] ;  /* 0x0000100814197981 */ /* 0x000ea2000c1e9900 */
[----:B-----5:R-:W-:-:S03]  /*0530*/  FFMA R8, R9, R8, R24 ;  /* 0x0000000809087223 */ /* 0x020fc60000000018 */
[----:B------:R-:W3:Y:S01]  /*0540*/  LDG.E.CONSTANT R24, desc[UR8][R18.64+0x280] ;  /* 0x0002800812187981 */ /* 0x000ee2000c1e9900 */
[----:B----4-:R-:W-:-:S03]  /*0550*/  FFMA R16, R23, R16, R8 ;  /* 0x0000001017107223 */ /* 0x010fc60000000008 */
[----:B------:R-:W4:Y:S04]  /*0560*/  LDG.E.CONSTANT R8, desc[UR8][R18.64+0x300] ;  /* 0x0003000812087981 */ /* 0x000f28000c1e9900 */
[----:B------:R-:W4:Y:S01]  /*0570*/  LDG.E.CONSTANT R9, desc[UR8][R20.64+0x18] ;  /* 0x0000180814097981 */ /* 0x000f22000c1e9900 */
[----:B------:R-:W-:-:S03]  /*0580*/  FFMA R6, R7, R6, R16 ;  /* 0x0000000607067223 */ /* 0x000fc60000000010 */
        /* <DEDUP_REMOVED lines=21> */
[----:B----4-:R-:W-:Y:S01]  /*06e0*/  FFMA R6, R9, R8, R6 ;  /* 0x0000000809067223 */ /* 0x010fe20000000006 */
[----:B------:R-:W-:-:S03]  /*06f0*/  IADD3 R9, PT, PT, R17, 0x400, RZ ;  /* 0x0000040011097810 */ /* 0x000fc60007ffe0ff */
[----:B-----5:R-:W-:Y:S01]  /*0700*/  FFMA R28, R29, R16, R6 ;  /* 0x000000101d1c7223 */ /* 0x020fe20000000006 */
[----:B------:R-:W-:Y:S01]  /*0710*/  IMAD.WIDE R6, R7, 0x4, R4 ;  /* 0x0000000407067825 */ /* 0x000fe200078e0204 */
[----:B------:R-:W4:Y:S03]  /*0720*/  LDG.E.CONSTANT R16, desc[UR8][R20.64+0x3c] ;  /* 0x00003c0814107981 */ /* 0x000f26000c1e9900 */
[----:B------:R-:W-:Y:S01]  /*0730*/  IMAD.WIDE.U32 R8, R9, 0x4, R2 ;  /* 0x0000000409087825 */ /* 0x000fe200078e0002 */
[----:B------:R-:W4:Y:S04]  /*0740*/  LDG.E.CONSTANT R29, desc[UR8][R18.64+0x780] ;  /* 0x00078008121d7981 */ /* 0x000f28000c1e9900 */
[----:B------:R-:W5:Y:S04]  /*0750*/  LDG.E.CONSTANT R20, desc[UR8][R8.64+0x100] ;  /* 0x0001000808147981 */ /* 0x000f68000c1e9900 */
[----:B------:R-:W5:Y:S04]  /*0760*/  LDG.E.CONSTANT R21, desc[UR8][R6.64+0x8] ;  /* 0x0000080806157981 */ /* 0x000f68000c1e9900 */
[----:B------:R-:W5:Y:S01]  /*0770*/  LDG.E.CONSTANT R19, desc[UR8][R6.64+0xc] ;  /* 0x00000c0806137981 */ /* 0x000f62000c1e9900 */
[----:B--2---:R-:W-:-:S03]  /*0780*/  FFMA R28, R25, R24, R28 ;  /* 0x00000018191c7223 */ /* 0x004fc6000000001c */
[----:B------:R-:W2:Y:S04]  /*0790*/  LDG.E.CONSTANT R24, desc[UR8][R8.64] ;  /* 0x0000000808187981 */ /* 0x000ea8000c1e9900 */
[----:B------:R-:W2:Y:S01]  /*07a0*/  LDG.E.CONSTANT R25, desc[UR8][R6.64] ;  /* 0x0000000806197981 */ /* 0x000ea2000c1e9900 */
[----:B------:R-:W-:-:S03]  /*07b0*/  FFMA R28, R27, R26, R28 ;  /* 0x0000001a1b1c7223 */ /* 0x000fc6000000001c */
[----:B------:R-:W5:Y:S04]  /*07c0*/  LDG.E.CONSTANT R26, desc[UR8][R8.64+0x80] ;  /* 0x00008008081a7981 */ /* 0x000f68000c1e9900 */
[----:B------:R-:W5:Y:S01]  /*07d0*/  LDG.E.CONSTANT R27, desc[UR8][R6.64+0x4] ;  /* 0x00000408061b7981 */ /* 0x000f62000c1e9900 */
[----:B---3--:R-:W-:-:S03]  /*07e0*/  FFMA R23, R22, R23, R28 ;  /* 0x0000001716177223 */ /* 0x008fc6000000001c */
[----:B------:R-:W3:Y:S01]  /*07f0*/  LDG.E.CONSTANT R22, desc[UR8][R8.64+0x200] ;  /* 0x0002000808167981 */ /* 0x000ee2000c1e9900 */
[----:B----4-:R-:W-:-:S03]  /*0800*/  FFMA R18, R16, R29, R23 ;  /* 0x0000001d10127223 */ /* 0x010fc60000000017 */
[----:B------:R-:W4:Y:S04]  /*0810*/  LDG.E.CONSTANT R16, desc[UR8][R8.64+0x180] ;  /* 0x0001800808107981 */ /* 0x000f28000c1e9900 */
[----:B------:R-:W3:Y:S04]  /*0820*/  LDG.E.CONSTANT R23, desc[UR8][R6.64+0x1c] ;  /* 0x00001c0806177981 */ /* 0x000ee8000c1e9900 */
[----:B------:R-:W3:Y:S04]  /*0830*/  LDG.E.CONSTANT R29, desc[UR8][R8.64+0x700] ;  /* 0x00070008081d7981 */ /* 0x000ee8000c1e9900 */
[----:B------:R-:W3:Y:S01]  /*0840*/  LDG.E.CONSTANT R28, desc[UR8][R8.64+0x780] ;  /* 0x00078008081c7981 */ /* 0x000ee2000c1e9900 */
[----:B--2---:R-:W-:-:S03]  /*0850*/  FFMA R18, R25, R24, R18 ;  /* 0x0000001819127223 */ /* 0x004fc60000000012 */
[----:B------:R-:W3:Y:S04]  /*0860*/  LDG.E.CONSTANT R25, desc[UR8][R6.64+0x10] ;  /* 0x0000100806197981 */ /* 0x000ee8000c1e9900 */
[----:B------:R-:W2:Y:S01]  /*0870*/  LDG.E.CONSTANT R24, desc[UR8][R8.64+0x280] ;  /* 0x0002800808187981 */ /* 0x000ea2000c1e9900 */
[----:B-----5:R-:W-:-:S03]  /*0880*/  FFMA R18, R27, R26, R18 ;  /* 0x0000001a1b127223 */ /* 0x020fc60000000012 */
[----:B------:R-:W2:Y:S01]  /*0890*/  LDG.E.CONSTANT R27, desc[UR8][R6.64+0x14] ;  /* 0x00001408061b7981 */ /* 0x000ea2000c1e9900 */
[----:B------:R-:W-:-:S03]  /*08a0*/  FFMA R20, R21, R20, R18 ;  /* 0x0000001415147223 */ /* 0x000fc60000000012 */
[----:B------:R-:W5:Y:S04]  /*08b0*/  LDG.E.CONSTANT R18, desc[UR8][R8.64+0x300] ;  /* 0x0003000808127981 */ /* 0x000f68000c1e9900 */
[----:B------:R-:W5:Y:S01]  /*08c0*/  LDG.E.CONSTANT R21, desc[UR8][R6.64+0x18] ;  /* 0x0000180806157981 */ /* 0x000f62000c1e9900 */
[----:B----4-:R-:W-:-:S03]  /*08d0*/  FFMA R16, R19, R16, R20 ;  /* 0x0000001013107223 */ /* 0x010fc60000000014 */
[----:B------:R-:W4:Y:S04]  /*08e0*/  LDG.E.CONSTANT R20, desc[UR8][R8.64+0x380] ;  /* 0x0003800808147981 */ /* 0x000f28000c1e9900 */
        /* <DEDUP_REMOVED lines=9> */
[----:B------:R-:W5:Y:S04]  /*0980*/  LDG.E.CONSTANT R21, desc[UR8][R8.64+0x500] ;  /* 0x0005000808157981 */ /* 0x000f68000c1e9900 */
[----:B------:R-:W5:Y:S01]  /*0990*/  LDG.E.CONSTANT R18, desc[UR8][R6.64+0x28] ;  /* 0x0000280806127981 */ /* 0x000f62000c1e9900 */
[----:B----4-:R-:W-:-:S03]  /*09a0*/  FFMA R24, R23, R20, R24 ;  /* 0x0000001417187223 */ /* 0x010fc60000000018 */
[----:B------:R-:W4:Y:S04]  /*09b0*/  LDG.E.CONSTANT R20, desc[UR8][R6.64+0x2c] ;  /* 0x00002c0806147981 */ /* 0x000f28000c1e9900 */
[----:B------:R-:W4:Y:S01]  /*09c0*/  LDG.E.CONSTANT R23, desc[UR8][R8.64+0x600] ;  /* 0x0006000808177981 */ /* 0x000f22000c1e9900 */
[----:B---3--:R-:W-:-:S03]  /*09d0*/  FFMA R25, R25, R22, R24 ;  /* 0x0000001619197223 */ /* 0x008fc60000000018 */
[----:B------:R-:W3:Y:S01]  /*09e0*/  LDG.E.CONSTANT R22, desc[UR8][R6.64+0x30] ;  /* 0x0000300806167981 */ /* 0x000ee2000c1e9900 */
[----:B--2---:R-:W-:-:S03]  /*09f0*/  FFMA R19, R16, R19, R25 ;  /* 0x0000001310137223 */ /* 0x004fc60000000019 */
[----:B------:R-:W2:Y:S04]  /*0a00*/  LDG.E.CONSTANT R25, desc[UR8][R8.64+0x680] ;  /* 0x0006800808197981 */ /* 0x000ea8000c1e9900 */
[----:B------:R-:W2:Y:S04]  /*0a10*/  LDG.E.CONSTANT R16, desc[UR8][R6.64+0x34] ;  /* 0x0000340806107981 */ /* 0x000ea8000c1e9900 */
[----:B------:R-:W2:Y:S01]  /*0a20*/  LDG.E.CONSTANT R24, desc[UR8][R6.64+0x38] ;  /* 0x0000380806187981 */ /* 0x000ea2000c1e9900 */
[----:B-----5:R-:W-:Y:S01]  /*0a30*/  FFMA R19, R18, R21, R19 ;  /* 0x0000001512137223 */ /* 0x020fe20000000013 */
[----:B------:R-:W-:-:S02]  /*0a40*/  IADD3 R18, PT, PT, R17, 0x600, RZ ;  /* 0x0000060011127810 */ /* 0x000fc40007ffe0ff */
[----:B------:R-:W-:Y:S01]  /*0a50*/  IADD3 R21, PT, PT, R15, 0x30, RZ ;  /* 0x000000300f157810 */ /* 0x000fe20007ffe0ff */
[----:B----4-:R-:W-:Y:S02]  /*0a60*/  FFMA R27, R20, R27, R19 ;  /* 0x0000001b141b7223 */ /* 0x010fe40000000013 */
[----:B------:R-:W-:-:S04]  /*0a70*/  IMAD.WIDE.U32 R18, R18, 0x4, R2 ;  /* 0x0000000412127825 */ /* 0x000fc800078e0002 */
[----:B------:R-:W-:Y:S01]  /*0a80*/  IMAD.WIDE R20, R21, 0x4, R4 ;  /* 0x0000000415147825 */ /* 0x000fe200078e0204 */
[----:B------:R-:W4:Y:S04]  /*0a90*/  LDG.E.CONSTANT R6, desc[UR8][R18.64+0x100] ;  /* 0x0001000812067981 */ /* 0x000f28000c1e9900 */
[----:B------:R-:W4:Y:S04]  /*0aa0*/  LDG.E.CONSTANT R9, desc[UR8][R20.64+0x8] ;  /* 0x0000080814097981 */ /* 0x000f28000c1e9900 */
[----:B------:R-:W5:Y:S04]  /*0ab0*/  LDG.E.CONSTANT R8, desc[UR8][R18.64+0x180] ;  /* 0x0001800812087981 */ /* 0x000f68000c1e9900 */
[----:B------:R-:W5:Y:S01]  /*0ac0*/  LDG.E.CONSTANT R7, desc[UR8][R20.64+0xc] ;  /* 0x00000c0814077981 */ /* 0x000f62000c1e9900 */
[----:B---3--:R-:W-:-:S03]  /*0ad0*/  FFMA R27, R22, R23, R27 ;  /* 0x00000017161b7223 */ /* 0x008fc6000000001b */
[----:B------:R-:W3:Y:S04]  /*0ae0*/  LDG.E.CONSTANT R23, desc[UR8][R18.64] ;  /* 0x0000000812177981 */ /* 0x000ee8000c1e9900 */
[----:B------:R-:W3:Y:S01]  /*0af0*/  LDG.E.CONSTANT R22, desc[UR8][R20.64] ;  /* 0x0000000814167981 */ /* 0x000ee2000c1e9900 */
[----:B--2---:R-:W-:-:S03]  /*0b00*/  FFMA R27, R16, R25, R27 ;  /* 0x00000019101b7223 */ /* 0x004fc6000000001b */
[----:B------:R-:W2:Y:S04]  /*0b10*/  LDG.E.CONSTANT R25, desc[UR8][R18.64+0x80] ;  /* 0x0000800812197981 */ /* 0x000ea8000c1e9900 */
[----:B------:R-:W2:Y:S01]  /*0b20*/  LDG.E.CONSTANT R16, desc[UR8][R20.64+0x4] ;  /* 0x0000040814107981 */ /* 0x000ea2000c1e9900 */
[----:B------:R-:W-:-:S04]  /*0b30*/  FFMA R27, R24, R29, R27 ;  /* 0x0000001d181b7223 */ /* 0x000fc8000000001b */
[----:B------:R-:W-:Y:S01]  /*0b40*/  FFMA R27, R26, R28, R27 ;  /* 0x0000001c1a1b7223 */ /* 0x000fe2000000001b */
[----:B------:R-:W-:Y:S01]  /*0b50*/  IADD3 R15, PT, PT, R15, 0x40, RZ ;  /* 0x000000400f0f7810 */ /* 0x000fe20007ffe0ff */
[----:B------:R-:W5:Y:S02]  /*0b60*/  LDG.E.CONSTANT R26, desc[UR8][R18.64+0x780] ;  /* 0x00078008121a7981 */ /* 0x000f64000c1e9900 */
[----:B---3--:R-:W-:Y:S02]  /*0b70*/  FFMA R23, R22, R23, R27 ;  /* 0x0000001716177223 */ /* 0x008fe4000000001b */
[----:B------:R-:W3:Y:S04]  /*0b80*/  LDG.E.CONSTANT R27, desc[UR8][R18.64+0x200] ;  /* 0x00020008121b7981 */ /* 0x000ee8000c1e9900 */
[----:B------:R-:W3:Y:S01]  /*0b90*/  LDG.E.CONSTANT R22, desc[UR8][R20.64+0x10] ;  /* 0x0000100814167981 */ /* 0x000ee2000c1e9900 */
[----:B--2---:R-:W-:-:S03]  /*0ba0*/  FFMA R24, R16, R25, R23 ;  /* 0x0000001910187223 */ /* 0x004fc60000000017 */
[----:B------:R-:W2:Y:S04]  /*0bb0*/  LDG.E.CONSTANT R16, desc[UR8][R18.64+0x280] ;  /* 0x0002800812107981 */ /* 0x000ea8000c1e9900 */
[----:B------:R-:W2:Y:S01]  /*0bc0*/  LDG.E.CONSTANT R23, desc[UR8][R20.64+0x14] ;  /* 0x0000140814177981 */ /* 0x000ea2000c1e9900 */
[----:B----4-:R-:W-:-:S03]  /*0bd0*/  FFMA R24, R9, R6, R24 ;  /* 0x0000000609187223 */ /* 0x010fc60000000018 */
[----:B------:R-:W4:Y:S04]  /*0be0*/  LDG.E.CONSTANT R9, desc[UR8][R18.64+0x300] ;  /* 0x0003000812097981 */ /* 0x000f28000c1e9900 */
[----:B------:R-:W4:Y:S01]  /*0bf0*/  LDG.E.CONSTANT R6, desc[UR8][R20.64+0x18] ;  /* 0x0000180814067981 */ /* 0x000f22000c1e9900 */
[----:B-----5:R-:W-:-:S03]  /*0c00*/  FFMA R7, R7, R8, R24 ;  /* 0x0000000807077223 */ /* 0x020fc60000000018 */
[----:B------:R-:W5:Y:S04]  /*0c10*/  LDG.E.CONSTANT R25, desc[UR8][R18.64+0x380] ;  /* 0x0003800812197981 */ /* 0x000f68000c1e9900 */
[----:B------:R-:W5:Y:S04]  /*0c20*/  LDG.E.CONSTANT R24, desc[UR8][R20.64+0x1c] ;  /* 0x00001c0814187981 */ /* 0x000f68000c1e9900 */
[----:B------:R-:W5:Y:S01]  /*0c30*/  LDG.E.CONSTANT R8, desc[UR8][R20.64+0x20] ;  /* 0x0000200814087981 */ /* 0x000f62000c1e9900 */
[----:B---3--:R-:W-:-:S03]  /*0c40*/  FFMA R22, R22, R27, R7 ;  /* 0x0000001b16167223 */ /* 0x008fc60000000007 */
        /* <DEDUP_REMOVED lines=9> */
[----:B------:R-:W5:Y:S01]  /*0ce0*/  LDG.E.CONSTANT R25, desc[UR8][R20.64+0x2c] ;  /* 0x00002c0814197981 */ /* 0x000f62000c1e9900 */
[----:B------:R-:W-:-:S03]  /*0cf0*/  IMAD.WIDE R4, R15, 0x4, R4 ;  /* 0x000000040f047825 */ /* 0x000fc600078e0204 */
[----:B------:R-:W5:Y:S04]  /*0d00*/  LDG.E.CONSTANT R24, desc[UR8][R18.64+0x600] ;  /* 0x0006000812187981 */ /* 0x000f68000c1e9900 */
[----:B------:R-:W5:Y:S01]  /*0d10*/  LDG.E.CONSTANT R15, desc[UR8][R20.64+0x34] ;  /* 0x00003408140f7981 */ /* 0x000f62000c1e9900 */
[----:B---3--:R-:W-:-:S03]  /*0d20*/  FFMA R27, R8, R7, R27 ;  /* 0x00000007081b7223 */ /* 0x008fc6000000001b */
[----:B------:R-:W3:Y:S01]  /*0d30*/  LDG.E.CONSTANT R7, desc[UR8][R20.64+0x30] ;  /* 0x0000300814077981 */ /* 0x000ee2000c1e9900 */
[----:B--2---:R-:W-:-:S03]  /*0d40*/  FFMA R8, R16, R23, R27 ;  /* 0x0000001710087223 */ /* 0x004fc6000000001b */
[----:B------:R-:W2:Y:S01]  /*0d50*/  LDG.E.CONSTANT R16, desc[UR8][R18.64+0x680] ;  /* 0x0006800812107981 */ /* 0x000ea2000c1e9900 */
[----:B------:R-:W-:-:S03]  /*0d60*/  IADD3 R23, PT, PT, R17, 0x800, RZ ;  /* 0x0000080011177810 */ /* 0x000fc60007ffe0ff */
[----:B------:R-:W2:Y:S01]  /*0d70*/  LDG.E.CONSTANT R17, desc[UR8][R18.64+0x700] ;  /* 0x0007000812117981 */ /* 0x000ea2000c1e9900 */
[----:B----4-:R-:W-:-:S03]  /*0d80*/  FFMA R29, R9, R22, R8 ;  /* 0x00000016091d7223 */ /* 0x010fc60000000008 */
[----:B------:R-:W4:Y:S01]  /*0d90*/  LDG.E.CONSTANT R22, desc[UR8][R20.64+0x38] ;  /* 0x0000380814167981 */ /* 0x000f22000c1e9900 */
[----:B------:R-:W-:-:S03]  /*0da0*/  IMAD.WIDE.U32 R8, R23, 0x4, R2 ;  /* 0x0000000417087825 */ /* 0x000fc600078e0002 */
[----:B------:R-:W4:Y:S04]  /*0db0*/  LDG.E.CONSTANT R23, desc[UR8][R20.64+0x3c] ;  /* 0x00003c0814177981 */ /* 0x000f28000c1e9900 */
[----:B------:R-:W4:Y:S01]  /*0dc0*/  LDG.E.CONSTANT R28, desc[UR8][R8.64] ;  /* 0x00000008081c7981 */ /* 0x000f22000c1e9900 */
[----:B-----5:R-:W-:-:S03]  /*0dd0*/  FFMA R29, R25, R6, R29 ;  /* 0x00000006191d7223 */ /* 0x020fc6000000001d */
[----:B------:R-:W5:Y:S04]  /*0de0*/  LDG.E.CONSTANT R27, desc[UR8][R4.64] ;  /* 0x00000008041b7981 */ /* 0x000f68000c1e9900 */
[----:B------:R-:W5:Y:S04]  /*0df0*/  LDG.E.CONSTANT R25, desc[UR8][R8.64+0x80] ;  /* 0x0000800808197981 */ /* 0x000f68000c1e9900 */
[----:B------:R-:W5:Y:S04]  /*0e00*/  LDG.E.CONSTANT R6, desc[UR8][R4.64+0x4] ;  /* 0x0000040804067981 */ /* 0x000f68000c1e9900 */
[----:B------:R-:W5:Y:S04]  /*0e10*/  LDG.E.CONSTANT R18, desc[UR8][R8.64+0x200] ;  /* 0x0002000808127981 */ /* 0x000f68000c1e9900 */
[----:B------:R-:W5:Y:S04]  /*0e20*/  LDG.E.CONSTANT R20, desc[UR8][R8.64+0x280] ;  /* 0x0002800808147981 */ /* 0x000f68000c1e9900 */
        /* <DEDUP_REMOVED lines=8> */
[----:B----4-:R-:W-:-:S03]  /*0eb0*/  FFMA R22, R22, R17, R29 ;  /* 0x0000001116167223 */ /* 0x010fc6000000001d */
[----:B------:R-:W4:Y:S01]  /*0ec0*/  LDG.E.CONSTANT R17, desc[UR8][R4.64+0x10] ;  /* 0x0000100804117981 */ /* 0x000f22000c1e9900 */
[----:B------:R-:W-:-:S03]  /*0ed0*/  FFMA R22, R23, R26, R22 ;  /* 0x0000001a17167223 */ /* 0x000fc60000000016 */
[----:B------:R-:W4:Y:S01]  /*0ee0*/  LDG.E.CONSTANT R23, desc[UR8][R8.64+0x380] ;  /* 0x0003800808177981 */ /* 0x000f22000c1e9900 */
[----:B-----5:R-:W-:-:S03]  /*0ef0*/  FFMA R27, R27, R28, R22 ;  /* 0x0000001c1b1b7223 */ /* 0x020fc60000000016 */
[----:B------:R-:W5:Y:S04]  /*0f00*/  LDG.E.CONSTANT R22, desc[UR8][R8.64+0x300] ;  /* 0x0003000808167981 */ /* 0x000f68000c1e9900 */
[----:B------:R-:W5:Y:S01]  /*0f10*/  LDG.E.CONSTANT R28, desc[UR8][R8.64+0x780] ;  /* 0x00078008081c7981 */ /* 0x000f62000c1e9900 */
[----:B------:R-:W-:-:S03]  /*0f20*/  FFMA R26, R6, R25, R27 ;  /* 0x00000019061a7223 */ /* 0x000fc6000000001b */
        /* <DEDUP_REMOVED lines=11> */
[----:B------:R-:W4:Y:S04]  /*0fe0*/  LDG.E.CONSTANT R17, desc[UR8][R4.64+0x28] ;  /* 0x0000280804117981 */ /* 0x000f28000c1e9900 */
[----:B------:R-:W4:Y:S01]  /*0ff0*/  LDG.E.CONSTANT R20, desc[UR8][R8.64+0x580] ;  /* 0x0005800808147981 */ /* 0x000f22000c1e9900 */
[----:B-----5:R-:W-:-:S03]  /*1000*/  FFMA R25, R21, R22, R26 ;  /* 0x0000001615197223 */ /* 0x020fc6000000001a */
[----:B------:R-:W5:Y:S04]  /*1010*/  LDG.E.CONSTANT R19, desc[UR8][R4.64+0x2c] ;  /* 0x00002c0804137981 */ /* 0x000f68000c1e9900 */
[----:B------:R-:W5:Y:S01]  /*1020*/  LDG.E.CONSTANT R22, desc[UR8][R8.64+0x600] ;  /* 0x0006000808167981 */ /* 0x000f62000c1e9900 */
[----:B------:R-:W-:-:S03]  /*1030*/  FFMA R29, R6, R23, R25 ;  /* 0x00000017061d7223 */ /* 0x000fc60000000019 */
[----:B------:R-:W5:Y:S04]  /*1040*/  LDG.E.CONSTANT R21, desc[UR8][R4.64+0x30] ;  /* 0x0000300804157981 */ /* 0x000f68000c1e9900 */
[----:B------:R-:W5:Y:S04]  /*1050*/  LDG.E.CONSTANT R26, desc[UR8][R8.64+0x680] ;  /* 0x00068008081a7981 */ /* 0x000f68000c1e9900 */
[----:B------:R-:W5:Y:S04]  /*1060*/  LDG.E.CONSTANT R23, desc[UR8][R4.64+0x34] ;  /* 0x0000340804177981 */ /* 0x000f68000c1e9900 */
[----:B------:R-:W5:Y:S04]  /*1070*/  LDG.E.CONSTANT R6, desc[UR8][R4.64+0x38] ;  /* 0x0000380804067981 */ /* 0x000f68000c1e9900 */
[----:B------:R-:W5:Y:S01]  /*1080*/  LDG.E.CONSTANT R25, desc[UR8][R4.64+0x3c] ;  /* 0x00003c0804197981 */ /* 0x000f62000c1e9900 */
[----:B------:R-:W-:-:S04]  /*1090*/  IADD3 R13, PT, PT, R13, 0x1, RZ ;  /* 0x000000010d0d7810 */ /* 0x000fc80007ffe0ff */
[----:B------:R-:W-:Y:S01]  /*10a0*/  ISETP.NE.AND P0, PT, R13, 0x5, PT ;  /* 0x000000050d00780c */ /* 0x000fe20003f05270 */
[----:B---3--:R-:W-:-:S04]  /*10b0*/  FFMA R24, R24, R7, R29 ;  /* 0x0000000718187223 */ /* 0x008fc8000000001d */
[----:B--2---:R-:W-:-:S04]  /*10c0*/  FFMA R16, R15, R16, R24 ;  /* 0x000000100f107223 */ /* 0x004fc80000000018 */
[----:B----4-:R-:W-:-:S04]  /*10d0*/  FFMA R16, R17, R18, R16 ;  /* 0x0000001211107223 */ /* 0x010fc80000000010 */
[----:B-----5:R-:W-:-:S04]  /*10e0*/  FFMA R16, R19, R20, R16 ;  /* 0x0000001413107223 */ /* 0x020fc80000000010 */
[----:B------:R-:W-:-:S04]  /*10f0*/  FFMA R16, R21, R22, R16 ;  /* 0x0000001615107223 */ /* 0x000fc80000000010 */
[----:B------:R-:W-:-:S04]  /*1100*/  FFMA R23, R23, R26, R16 ;  /* 0x0000001a17177223 */ /* 0x000fc80000000010 */
[----:B------:R-:W-:-:S04]  /*1110*/  FFMA R6, R6, R27, R23 ;  /* 0x0000001b06067223 */ /* 0x000fc80000000017 */
[----:B------:R-:W-:Y:S01]  /*1120*/  FFMA R25, R25, R28, R6 ;  /* 0x0000001c19197223 */ /* 0x000fe20000000006 */
[----:B------:R-:W-:Y:S06]  /*1130*/  @P0 BRA `(.L_x_63) ;  /* 0xffffffec00d80947 */ /* 0x000fec000383ffff */
[----:B------:R-:W0:Y:S01]  /*1140*/  LDC.64 R4, c[0x0][0x380] ;  /* 0x0000e000ff047b82 */ /* 0x000e220000000a00 */
[C---:B------:R-:W-:Y:S01]  /*1150*/  SHF.L.U32 R7, R0.reuse, 0xa, RZ ;  /* 0x0000000a00077819 */ /* 0x040fe200000006ff */
[----:B------:R-:W1:Y:S01]  /*1160*/  LDCU.64 UR6, c[0x0][0x388] ;  /* 0x00007100ff0677ac */ /* 0x000e620008000a00 */
[----:B------:R-:W-:Y:S01]  /*1170*/  LOP3.LUT R6, R0, 0x3, RZ, 0xc0, !PT ;  /* 0x0000000300067812 */ /* 0x000fe200078ec0ff */
[----:B------:R-:W-:Y:S01]  /*1180*/  IMAD.WIDE.U32 R2, R12, 0x4, R2 ;  /* 0x000000040c027825 */ /* 0x000fe200078e0002 */
[----:B------:R-:W-:-:S03]  /*1190*/  LOP3.LUT R7, R7, R10, RZ, 0xfc, !PT ;  /* 0x0000000a07077212 */ /* 0x000fc600078efcff */
[----:B------:R-:W-:Y:S01]  /*11a0*/  HFMA2 R13, -RZ, RZ, 0, 0 ;  /* 0x00000000ff0d7431 */ /* 0x000fe200000001ff */
[----:B------:R-:W-:Y:S02]  /*11b0*/  MOV R17, RZ ;  /* 0x000000ff00117202 */ /* 0x000fe40000000f00 */
[----:B------:R-:W-:-:S04]  /*11c0*/  IADD3 R2, P0, PT, R2, 0x400, RZ ;  /* 0x0000040002027810 */ /* 0x000fc80007f1e0ff */
[----:B------:R-:W-:Y:S01]  /*11d0*/  IADD3.X R3, PT, PT, RZ, R3, RZ, P0, !PT ;  /* 0x00000003ff037210 */ /* 0x000fe200007fe4ff */
[----:B-1----:R-:W-:Y:S01]  /*11e0*/  UIADD3 UR5, UP0, UPT, UR6, 0x8403c, URZ ;  /* 0x0008403c06057890 */ /* 0x002fe2000ff1e0ff */
[----:B0-----:R-:W-:-:S03]  /*11f0*/  IMAD.WIDE.U32 R4, R7, 0x4, R4 ;  /* 0x0000000407047825 */ /* 0x001fc600078e0004 */
[----:B------:R-:W-:Y:S01]  /*1200*/  UIADD3.X UR6, UPT, UPT, URZ, UR7, URZ, UP0, !UPT ;  /* 0x00000007ff067290 */ /* 0x000fe200087fe4ff */
[----:B------:R-:W-:Y:S01]  /*1210*/  IMAD.WIDE.U32 R6, R6, 0x200, RZ ;  /* 0x0000020006067825 */ /* 0x000fe200078e00ff */
[----:B------:R0:W-:Y:S02]  /*1220*/  STG.E desc[UR8][R4.64], R25 ;  /* 0x0000001904007986 */ /* 0x0001e4000c101908 */
[----:B------:R-:W-:-:S08]  /*1230*/  LOP3.LUT R12, R6, 0x1f0, R11, 0xf8, !PT ;  /* 0x000001f0060c7812 */ /* 0x000fd000078ef80b */
.L_x_65:
[----:B------:R-:W-:Y:S01]  /*1240*/  LEA.HI R8, R0, R13, RZ, 0x1e ;  /* 0x0000000d00087211 */ /* 0x000fe200078ff0ff */
[----:B------:R-:W-:-:S04]  /*1250*/  UMOV UR4, URZ ;  /* 0x000000ff00047c82 */ /* 0x000fc80008000000 */
[----:B------:R-:W-:Y:S02]  /*1260*/  IMAD R11, R8, 0x840, RZ ;  /* 0x00000840080b7824 */ /* 0x000fe400078e02ff */
[C---:B------:R-:W-:Y:S01]  /*1270*/  IMAD.WIDE.U32 R8, R13.reuse, 0x2800, R2 ;  /* 0x000028000d087825 */ /* 0x040fe200078e0002 */
[----:B------:R-:W-:Y:S02]  /*1280*/  IADD3 R13, PT, PT, R13, 0x1, RZ ;  /* 0x000000010d0d7810 */ /* 0x000fe40007ffe0ff */
[----:B------:R-:W-:Y:S02]  /*1290*/  IADD3 R10, P1, PT, R11, R12, RZ ;  /* 0x0000000c0b0a7210 */ /* 0x000fe40007f3e0ff */
[----:B------:R-:W-:Y:S02]  /*12a0*/  ISETP.NE.AND P0, PT, R13, 0x5, PT ;  /* 0x000000050d00780c */ /* 0x000fe40003f05270 */
[----:B------:R-:W-:Y:S02]  /*12b0*/  LEA R14, P2, R10, UR5, 0x2 ;  /* 0x000000050a0e7c11 */ /* 0x000fe4000f8410ff */
[----:B------:R-:W-:-:S04]  /*12c0*/  LEA.HI.X.SX32 R11, R11, R7, 0x1, P1 ;  /* 0x000000070b0b7211 */ /* 0x000fc800008f0eff */
[----:B------:R-:W-:-:S07]  /*12d0*/  LEA.HI.X R11, R10, UR6, R11, 0x2, P2 ;  /* 0x000000060a0b7c11 */ /* 0x000fce00090f140b */
.L_x_64:
        /* <DEDUP_REMOVED lines=12> */
[----:B0-----:R-:W5:Y:S01]  /*13a0*/  LDG.E.CONSTANT R25, desc[UR8][R8.64+-0x180] ;  /* 0xfffe800808197981 */ /* 0x001f62000c1e9900 */
[----:B--2---:R-:W-:-:S03]  /*13b0*/  FFMA R16, R16, R18, R17 ;  /* 0x0000001210107223 */ /* 0x004fc60000000011 */
[----:B------:R-:W2:Y:S04]  /*13c0*/  LDG.E.CONSTANT R18, desc[UR8][R10.64+-0x24] ;  /* 0xffffdc080a127981 */ /* 0x000ea8000c1e9900 */
[----:B------:R-:W2:Y:S01]  /*13d0*/  LDG.E.CONSTANT R17, desc[UR8][R8.64] ;  /* 0x0000000808117981 */ /* 0x000ea2000c1e9900 */
[----:B---3--:R-:W-:-:S03]  /*13e0*/  FFMA R16, R19, R26, R16 ;  /* 0x0000001a13107223 */ /* 0x008fc60000000010 */
[----:B------:R-:W2:Y:S01]  /*13f0*/  LDG.E.CONSTANT R19, desc[UR8][R8.64+-0x100] ;  /* 0xffff000808137981 */ /* 0x000ea2000c1e9900 */
[----:B----4-:R-:W-:-:S03]  /*1400*/  FFMA R27, R15, R14, R16 ;  /* 0x0000000e0f1b7223 */ /* 0x010fc60000000010 */
[----:B------:R-:W3:Y:S04]  /*1410*/  LDG.E.CONSTANT R14, desc[UR8][R10.64+-0x20] ;  /* 0xffffe0080a0e7981 */ /* 0x000ee8000c1e9900 */
[----:B------:R-:W3:Y:S04]  /*1420*/  LDG.E.CONSTANT R15, desc[UR8][R8.64+-0x80] ;  /* 0xffff8008080f7981 */ /* 0x000ee8000c1e9900 */
[----:B------:R-:W4:Y:S01]  /*1430*/  LDG.E.CONSTANT R16, desc[UR8][R10.64+-0x1c] ;  /* 0xffffe4080a107981 */ /* 0x000f22000c1e9900 */
[----:B-----5:R-:W-:-:S03]  /*1440*/  FFMA R27, R20, R21, R27 ;  /* 0x00000015141b7223 */ /* 0x020fc6000000001b */
[----:B------:R-:W5:Y:S04]  /*1450*/  LDG.E.CONSTANT R21, desc[UR8][R10.64+-0x18] ;  /* 0xffffe8080a157981 */ /* 0x000f68000c1e9900 */
[----:B------:R-:W5:Y:S01]  /*1460*/  LDG.E.CONSTANT R20, desc[UR8][R8.64+0x80] ;  /* 0x0000800808147981 */ /* 0x000f62000c1e9900 */
[----:B------:R-:W-:-:S03]  /*1470*/  FFMA R23, R22, R23, R27 ;  /* 0x0000001716177223 */ /* 0x000fc6000000001b */
        /* <DEDUP_REMOVED lines=16> */
[----:B------:R0:W5:Y:S01]  /*1580*/  LDG.E.CONSTANT R21, desc[UR8][R8.64+0x380] ;  /* 0x0003800808157981 */ /* 0x000162000c1e9900 */
[----:B------:R-:W-:Y:S01]  /*1590*/  FFMA R23, R23, R22, R26 ;  /* 0x0000001617177223 */ /* 0x000fe2000000001a */
[----:B------:R-:W-:-:S04]  /*15a0*/  UIADD3 UR4, UPT, UPT, UR4, 0x1, URZ ;  /* 0x0000000104047890 */ /* 0x000fc8000fffe0ff */
[----:B------:R-:W-:Y:S01]  /*15b0*/  UISETP.NE.AND UP0, UPT, UR4, 0x5, UPT ;  /* 0x000000050400788c */ /* 0x000fe2000bf05270 */
[----:B0-----:R-:W-:-:S04]  /*15c0*/  IADD3 R8, P2, PT, R8, 0x800, RZ ;  /* 0x0000080008087810 */ /* 0x001fc80007f5e0ff */
[----:B------:R-:W-:Y:S01]  /*15d0*/  IADD3.X R9, PT, PT, RZ, R9, RZ, P2, !PT ;  /* 0x00000009ff097210 */ /* 0x000fe200017fe4ff */
[----:B--2---:R-:W-:-:S04]  /*15e0*/  FFMA R19, R18, R19, R23 ;  /* 0x0000001312137223 */ /* 0x004fc80000000017 */
[----:B---3--:R-:W-:-:S04]  /*15f0*/  FFMA R15, R14, R15, R19 ;  /* 0x0000000f0e0f7223 */ /* 0x008fc80000000013 */
[----:B----4-:R-:W-:Y:S01]  /*1600*/  FFMA R24, R24, R25, R15 ;  /* 0x0000001918187223 */ /* 0x010fe2000000000f */
[----:B------:R-:W-:-:S03]  /*1610*/  IADD3 R14, P1, PT, R10, 0x40, RZ ;  /* 0x000000400a0e7810 */ /* 0x000fc60007f3e0ff */
[----:B-----5:R-:W-:Y:S01]  /*1620*/  FFMA R17, R17, R16, R24 ;  /* 0x0000001011117223 */ /* 0x020fe20000000018 */
[----:B------:R-:W-:-:S03]  /*1630*/  IADD3.X R11, PT, PT, RZ, R11, RZ, P1, !PT ;  /* 0x0000000bff0b7210 */ /* 0x000fc60000ffe4ff */
[----:B------:R-:W-:Y:S01]  /*1640*/  FFMA R17, R20, R21, R17 ;  /* 0x0000001514117223 */ /* 0x000fe20000000011 */
[----:B------:R-:W-:Y:S06]  /*1650*/  BRA.U UP0, `(.L_x_64) ;  /* 0xfffffffd00207547 */ /* 0x000fec000b83ffff */
[----:B------:R-:W-:Y:S05]  /*1660*/  @P0 BRA `(.L_x_65) ;  /* 0xfffffff800f40947 */ /* 0x000fea000383ffff */
[----:B------:R-:W-:Y:S01]  /*1670*/  STG.E desc[UR8][R4.64+0x100000], R17 ;  /* 0x1000001104007986 */ /* 0x000fe2000c101908 */
[----:B------:R-:W-:Y:S05]  /*1680*/  EXIT ;  /* 0x000000000000794d */ /* 0x000fea0003800000 */
.L_x_66:
        /* <DEDUP_REMOVED lines=15> */
.L_x_186:


//--------------------- .text.default_function_kernel_6 --------------------------
	.section	.text.default_function_kernel_6,"ax",@progbits
	.align	128
        .global         default_function_kernel_6
        .type           default_function_kernel_6,@function
        .size           default_function_kernel_6,(.L_x_187 - default_function_kernel_6)
        .other          default_function_kernel_6,@"STO_CUDA_ENTRY STV_DEFAULT"
default_function_kernel_6:
.text.default_function_kernel_6:
        /* <DEDUP_REMOVED lines=8> */
[----:B--2---:R-:W2:Y:S02]  /*0080*/  LDG.E R0, desc[UR6][R2.64] ;  /* 0x0000000602007981 */ /* 0x004ea4000c1e1900 */
[----:B--2---:R-:W-:-:S05]  /*0090*/  FMNMX R5, RZ, R0, !PT ;  /* 0x00000000ff057209 */ /* 0x004fca0007800000 */
[----:B------:R-:W-:Y:S01]  /*00a0*/  STG.E desc[UR6][R2.64], R5 ;  /* 0x0000000502007986 */ /* 0x000fe2000c101906 */
[----:B------:R-:W-:Y:S05]  /*00b0*/  EXIT ;  /* 0x000000000000794d */ /* 0x000fea0003800000 */
.L_x_67:
        /* <DEDUP_REMOVED lines=12> */
.L_x_187:


//--------------------- .text.default_function_kernel_5 --------------------------
	.section	.text.default_function_kernel_5,"ax",@progbits
	.align	128
        .global         default_function_kernel_5
        .type           default_function_kernel_5,@function
        .size           default_function_kernel_5,(.L_x_188 - default_function_kernel_5)
        .other          default_function_kernel_5,@"STO_CUDA_ENTRY STV_DEFAULT"
default_function_kernel_5:
.text.default_function_kernel_5:
[----:B------:R-:W-:Y:S01]  /*0000*/  LDC R1, c[0x0][0x37c] ;  /* 0x0000df00ff017b82 */ /* 0x000fe20000000800 */
[----:B------:R-:W0:Y:S07]  /*0010*/  S2R R0, SR_CTAID.X ;  /* 0x0000000000007919 */ /* 0x000e2e0000002500 */
[----:B------:R-:W1:Y:S01]  /*0020*/  LDC.64 R10, c[0x0][0x390] ;  /* 0x0000e400ff0a7b82 */ /* 0x000e620000000a00 */
[----:B------:R-:W-:Y:S01]  /*0030*/  UMOV UR4, URZ ;  /* 0x000000ff00047c82 */ /* 0x000fe20008000000 */
[----:B------:R-:W2:Y:S01]  /*0040*/  LDCU.64 UR6, c[0x0][0x358] ;  /* 0x00006b00ff0677ac */ /* 0x000ea20008000a00 */
[----:B------:R-:W3:Y:S05]  /*0050*/  S2R R15, SR_TID.X ;  /* 0x00000000000f7919 */ /* 0x000eea0000002100 */
[----:B------:R-:W4:Y:S08]  /*0060*/  LDC.64 R2, c[0x0][0x388] ;  /* 0x0000e200ff027b82 */ /* 0x000f300000000a00 */
[----:B------:R-:W5:Y:S01]  /*0070*/  LDC.64 R4, c[0x0][0x380] ;  /* 0x0000e000ff047b82 */ /* 0x000f620000000a00 */
[C---:B0-----:R-:W-:Y:S01]  /*0080*/  IMAD.WIDE.U32 R6, R0.reuse, 0xc000, RZ ;  /* 0x0000c00000067825 */ /* 0x041fe200078e00ff */
[----:B------:R-:W-:-:S02]  /*0090*/  SHF.L.U32 R0, R0, 0xa, RZ ;  /* 0x0000000a00007819 */ /* 0x000fc400000006ff */
[C---:B---3--:R-:W-:Y:S02]  /*00a0*/  SHF.R.U64 R9, R15.reuse, 0x4, RZ ;  /* 0x000000040f097819 */ /* 0x048fe400000012ff */
[----:B------:R-:W-:-:S03]  /*00b0*/  LOP3.LUT R13, R15, 0xf, RZ, 0xc0, !PT ;  /* 0x0000000f0f0d7812 */ /* 0x000fc600078ec0ff */
[----:B------:R-:W-:-:S04]  /*00c0*/  IMAD.WIDE.U32 R8, R9, 0x300, R6 ;  /* 0x0000030009087825 */ /* 0x000fc800078e0006 */
[----:B-1----:R-:W-:Y:S01]  /*00d0*/  IMAD.WIDE.U32 R6, R13, 0x4, R10 ;  /* 0x000000040d067825 */ /* 0x002fe200078e000a */
[----:B----4-:R-:W-:-:S03]  /*00e0*/  IADD3 R2, P0, PT, R8, R2, RZ ;  /* 0x0000000208027210 */ /* 0x010fc60007f1e0ff */
[----:B------:R-:W-:Y:S01]  /*00f0*/  HFMA2 R13, -RZ, RZ, 0, 0 ;  /* 0x00000000ff0d7431 */ /* 0x000fe200000001ff */
[----:B------:R-:W-:Y:S02]  /*0100*/  LOP3.LUT R11, R0, R15, RZ, 0xfc, !PT ;  /* 0x0000000f000b7212 */ /* 0x000fe400078efcff */
[----:B------:R-:W-:Y:S02]  /*0110*/  IADD3 R6, P2, PT, R6, 0x200, RZ ;  /* 0x0000020006067810 */ /* 0x000fe40007f5e0ff */
[----:B------:R-:W-:Y:S01]  /*0120*/  IADD3 R2, P1, PT, R2, 0x20, RZ ;  /* 0x0000002002027810 */ /* 0x000fe20007f3e0ff */
[----:B-----5:R-:W-:Y:S01]  /*0130*/  IMAD.WIDE.U32 R4, R11, 0x4, R4 ;  /* 0x000000040b047825 */ /* 0x020fe200078e0004 */
[----:B------:R-:W-:Y:S01]  /*0140*/  IADD3.X R3, PT, PT, R3, UR4, R9, P0, !PT ;  /* 0x0000000403037c10 */ /* 0x000fe200087fe409 */
[----:B------:R-:W-:Y:S01]  /*0150*/  UMOV UR4, URZ ;  /* 0x000000ff00047c82 */ /* 0x000fe20008000000 */
[----:B------:R-:W-:Y:S02]  /*0160*/  IADD3.X R7, PT, PT, RZ, R7, RZ, P2, !PT ;  /* 0x00000007ff077210 */ /* 0x000fe400017fe4ff */
[----:B--2---:R-:W-:-:S07]  /*0170*/  IADD3.X R3, PT, PT, RZ, R3, RZ, P1, !PT ;  /* 0x00000003ff037210 */ /* 0x004fce0000ffe4ff */
.L_x_68:
        /* <DEDUP_REMOVED lines=36> */
[----:B------:R-:W-:-:S03]  /*03c0*/  FFMA R24, R9, R0, R24 ;  /* 0x0000000009187223 */ /* 0x000fc60000000018 */
[----:B------:R0:W5:Y:S04]  /*03d0*/  LDG.E.CONSTANT R0, desc[UR6][R2.64+0x1c] ;  /* 0x00001c0602007981 */ /* 0x000168000c1e9900 */
[----:B------:R1:W5:Y:S01]  /*03e0*/  LDG.E.CONSTANT R9, desc[UR6][R6.64+0x1c0] ;  /* 0x0001c00606097981 */ /* 0x000362000c1e9900 */
[----:B------:R-:W-:-:S04]  /*03f0*/  FFMA R11, R11, R8, R24 ;  /* 0x000000080b0b7223 */ /* 0x000fc80000000018 */
[----:B------:R-:W-:Y:S01]  /*0400*/  FFMA R11, R14, R17, R11 ;  /* 0x000000110e0b7223 */ /* 0x000fe2000000000b */
[----:B------:R-:W-:-:S04]  /*0410*/  UIADD3 UR4, UPT, UPT, UR4, 0x10, URZ ;  /* 0x0000001004047890 */ /* 0x000fc8000fffe0ff */
[----:B------:R-:W-:Y:S01]  /*0420*/  UISETP.NE.AND UP0, UPT, UR4, 0xc0, UPT ;  /* 0x000000c00400788c */ /* 0x000fe2000bf05270 */
[----:B0-----:R-:W-:Y:S02]  /*0430*/  IADD3 R2, P0, PT, R2, 0x40, RZ ;  /* 0x0000004002027810 */ /* 0x001fe40007f1e0ff */
[----:B-1----:R-:W-:Y:S02]  /*0440*/  IADD3 R6, P1, PT, R6, 0x400, RZ ;  /* 0x0000040006067810 */ /* 0x002fe40007f3e0ff */
[----:B------:R-:W-:Y:S02]  /*0450*/  IADD3.X R3, PT, PT, RZ, R3, RZ, P0, !PT ;  /* 0x00000003ff037210 */ /* 0x000fe400007fe4ff */
[----:B------:R-:W-:Y:S01]  /*0460*/  IADD3.X R7, PT, PT, RZ, R7, RZ, P1, !PT ;  /* 0x00000007ff077210 */ /* 0x000fe20000ffe4ff */
[----:B--2---:R-:W-:-:S04]  /*0470*/  FFMA R11, R12, R15, R11 ;  /* 0x0000000f0c0b7223 */ /* 0x004fc8000000000b */
[----:B---3--:R-:W-:-:S04]  /*0480*/  FFMA R11, R10, R13, R11 ;  /* 0x0000000d0a0b7223 */ /* 0x008fc8000000000b */
[----:B----4-:R-:W-:-:S04]  /*0490*/  FFMA R11, R18, R21, R11 ;  /* 0x00000015120b7223 */ /* 0x010fc8000000000b */
[----:B-----5:R-:W-:-:S04]  /*04a0*/  FFMA R11, R20, R23, R11 ;  /* 0x00000017140b7223 */ /* 0x020fc8000000000b */
[----:B------:R-:W-:-:S04]  /*04b0*/  FFMA R11, R22, R25, R11 ;  /* 0x00000019160b7223 */ /* 0x000fc8000000000b */
[----:B------:R-:W-:-:S04]  /*04c0*/  FFMA R11, R16, R19, R11 ;  /* 0x00000013100b7223 */ /* 0x000fc8000000000b */
[----:B------:R-:W-:Y:S01]  /*04d0*/  FFMA R13, R0, R9, R11 ;  /* 0x00000009000d7223 */ /* 0x000fe2000000000b */
[----:B------:R-:W-:Y:S06]  /*04e0*/  BRA.U UP0, `(.L_x_68) ;  /* 0xfffffffd00247547 */ /* 0x000fec000b83ffff */
[----:B------:R-:W-:Y:S01]  /*04f0*/  STG.E desc[UR6][R4.64], R13 ;  /* 0x0000000d04007986 */ /* 0x000fe2000c101906 */
[----:B------:R-:W-:Y:S05]  /*0500*/  EXIT ;  /* 0x000000000000794d */ /* 0x000fea0003800000 */
.L_x_69:
        /* <DEDUP_REMOVED lines=15> */
.L_x_188:


//--------------------- .text.default_function_kernel_9 --------------------------
	.section	.text.default_function_kernel_9,"ax",@progbits
	.align	128
        .global         default_function_kernel_9
        .type           default_function_kernel_9,@function
        .size           default_function_kernel_9,(.L_x_189 - default_function_kernel_9)
        .other          default_function_kernel_9,@"STO_CUDA_ENTRY STV_DEFAULT"
default_function_kernel_9:
.text.default_function_kernel_9:
        /* <DEDUP_REMOVED lines=9> */
[----:B------:R-:W3:Y:S01]  /*0090*/  LDG.E R4, desc[UR6][R2.64+0x100000] ;  /* 0x1000000602047981 */ /* 0x000ee2000c1e1900 */
[----:B--2---:R-:W-:Y:S02]  /*00a0*/  FMNMX R5, RZ, R0, !PT ;  /* 0x00000000ff057209 */ /* 0x004fe40007800000 */
[----:B---3--:R-:W-:-:S03]  /*00b0*/  FMNMX R7, RZ, R4, !PT ;  /* 0x00000004ff077209 */ /* 0x008fc60007800000 */
[----:B------:R-:W-:Y:S04]  /*00c0*/  STG.E desc[UR6][R2.64], R5 ;  /* 0x0000000502007986 */ /* 0x000fe8000c101906 */
[----:B------:R-:W-:Y:S01]  /*00d0*/  STG.E desc[UR6][R2.64+0x100000], R7 ;  /* 0x1000000702007986 */ /* 0x000fe2000c101906 */
[----:B------:R-:W-:Y:S05]  /*00e0*/  EXIT ;  /* 0x000000000000794d */ /* 0x000fea0003800000 */
.L_x_70:
        /* <DEDUP_REMOVED lines=9> */
.L_x_189:


//--------------------- .text.default_function_kernel_19 --------------------------
	.section	.text.default_function_kernel_19,"ax",@progbits
	.align	128
        .global         default_function_kernel_19
        .type           default_function_kernel_19,@function
        .size           default_function_kernel_19,(.L_x_190 - default_function_kernel_19)
        .other          default_function_kernel_19,@"STO_CUDA_ENTRY STV_DEFAULT"
default_function_kernel_19:
.text.default_function_kernel_19:
[----:B------:R-:W-:Y:S01]  /*0000*/  LDC R1, c[0x0][0x37c] ;  /* 0x0000df00ff017b82 */ /* 0x000fe20000000800 */
[----:B------:R-:W0:Y:S01]  /*0010*/  S2R R10, SR_TID.X ;  /* 0x00000000000a7919 */ /* 0x000e220000002100 */
[----:B------:R-:W1:Y:S06]  /*0020*/  LDCU.64 UR6, c[0x0][0x3a0] ;  /* 0x00007400ff0677ac */ /* 0x000e6c0008000a00 */
[----:B------:R-:W2:Y:S01]  /*0030*/  LDC.64 R8, c[0x0][0x390] ;  /* 0x0000e400ff087b82 */ /* 0x000ea20000000a00 */
[----:B------:R-:W3:Y:S01]  /*0040*/  S2R R19, SR_CTAID.X ;  /* 0x0000000000137919 */ /* 0x000ee20000002500 */
[----:B------:R-:W4:Y:S06]  /*0050*/  LDCU.64 UR4, c[0x0][0x358] ;  /* 0x00006b00ff0477ac */ /* 0x000f2c0008000a00 */
[----:B------:R-:W2:Y:S08]  /*0060*/  LDC.64 R6, c[0x0][0x388] ;  /* 0x0000e200ff067b82 */ /* 0x000eb00000000a00 */
[----:B------:R-:W2:Y:S01]  /*0070*/  LDC.64 R4, c[0x0][0x398] ;  /* 0x0000e600ff047b82 */ /* 0x000ea20000000a00 */
[----:B0-----:R-:W-:-:S02]  /*0080*/  LOP3.LUT R12, R10, 0xff, RZ, 0xc0, !PT ;  /* 0x000000ff0a0c7812 */ /* 0x001fc400078ec0ff */
[----:B------:R-:W-:Y:S02]  /*0090*/  SHF.R.U32.HI R0, RZ, 0x3, R10 ;  /* 0x00000003ff007819 */ /* 0x000fe4000001160a */
[----:B------:R-:W-:Y:S01]  /*00a0*/  LOP3.LUT R15, R10, 0xe0, RZ, 0xc0, !PT ;  /* 0x000000e00a0f7812 */ /* 0x000fe200078ec0ff */
[----:B---3--:R-:W-:Y:S01]  /*00b0*/  IMAD R14, R19, 0x80, R12 ;  /* 0x00000080130e7824 */ /* 0x008fe200078e020c */
[----:B------:R-:W-:Y:S02]  /*00c0*/  LOP3.LUT R13, R0, 0x60, RZ, 0xc0, !PT ;  /* 0x00000060000d7812 */ /* 0x000fe400078ec0ff */
[----:B------:R-:W-:Y:S02]  /*00d0*/  ISETP.NE.AND P0, PT, R15, 0xe0, PT ;  /* 0x000000e00f00780c */ /* 0x000fe40003f05270 */
[----:B------:R-:W-:-:S05]  /*00e0*/  IADD3 R0, P1, PT, R13, R14, RZ ;  /* 0x0000000e0d007210 */ /* 0x000fca0007f3e0ff */
[----:B------:R-:W-:Y:S01]  /*00f0*/  IMAD.X R3, RZ, RZ, RZ, P1 ;  /* 0x000000ffff037224 */ /* 0x000fe200008e06ff */
[----:B-1----:R-:W-:-:S04]  /*0100*/  LEA R2, P1, R0, UR6, 0x2 ;  /* 0x0000000600027c11 */ /* 0x002fc8000f8210ff */
[----:B------:R-:W-:-:S05]  /*0110*/  LEA.HI.X R3, R0, UR7, R3, 0x2, P1 ;  /* 0x0000000700037c11 */ /* 0x000fca00088f1403 */
[----:B----4-:R0:W5:Y:S01]  /*0120*/  @!P0 LDG.E.CONSTANT R0, desc[UR4][R2.64+-0x380] ;  /* 0xfffc800402008981 */ /* 0x010162000c1e9900 */
[----:B------:R-:W-:Y:S01]  /*0130*/  SHF.R.U32.HI R16, RZ, 0x1, R10 ;  /* 0x00000001ff107819 */ /* 0x000fe2000001160a */
[C---:B------:R-:W-:Y:S01]  /*0140*/  IMAD R17, R19.reuse, 0x200, R12 ;  /* 0x0000020013117824 */ /* 0x040fe200078e020c */
[----:B------:R-:W-:Y:S01]  /*0150*/  SHF.R.U32.HI R11, RZ, 0x2, R10 ;  /* 0x00000002ff0b7819 */ /* 0x000fe2000001160a */
[C---:B------:R-:W-:Y:S01]  /*0160*/  IMAD R12, R19.reuse, 0x100, R12 ;  /* 0x00000100130c7824 */ /* 0x040fe200078e020c */
[----:B------:R-:W-:Y:S01]  /*0170*/  LOP3.LUT R16, R16, 0x180, RZ, 0xc0, !PT ;  /* 0x0000018010107812 */ /* 0x000fe200078ec0ff */
[----:B------:R-:W-:Y:S01]  /*0180*/  IMAD.SHL.U32 R19, R19, 0x400, RZ ;  /* 0x0000040013137824 */ /* 0x000fe200078e00ff */
[----:B------:R-:W-:Y:S01]  /*0190*/  LOP3.LUT R11, R11, 0xc0, RZ, 0xc0, !PT ;  /* 0x000000c00b0b7812 */ /* 0x000fe200078ec0ff */
[----:B------:R-:W-:Y:S01]  /*01a0*/  BSSY.RECONVERGENT B0, `(.L_x_71) ;  /* 0x0000011000007945 */ /* 0x000fe20003800200 */
[----:B------:R-:W-:Y:S02]  /*01b0*/  IADD3 R17, PT, PT, R17, -0x40, R16 ;  /* 0xffffffc011117810 */ /* 0x000fe40007ffe010 */
[----:B------:R-:W-:Y:S01]  /*01c0*/  IADD3 R13, PT, PT, R14, -0xc0, R13 ;  /* 0xffffff400e0d7810 */ /* 0x000fe20007ffe00d */
[----:B------:R-:W-:Y:S01]  /*01d0*/  IMAD.IADD R11, R11, 0x1, R12 ;  /* 0x000000010b0b7824 */ /* 0x000fe200078e020c */
[----:B------:R-:W-:Y:S01]  /*01e0*/  LOP3.LUT R19, R19, R10, RZ, 0xfc, !PT ;  /* 0x0000000a13137212 */ /* 0x000fe200078efcff */
[----:B--2---:R-:W-:Y:S01]  /*01f0*/  IMAD.WIDE R8, R17, 0x4, R8 ;  /* 0x0000000411087825 */ /* 0x004fe200078e0208 */
[----:B------:R-:W-:-:S03]  /*0200*/  LOP3.LUT R12, R10, 0xc0, RZ, 0xc0, !PT ;  /* 0x000000c00a0c7812 */ /* 0x000fc600078ec0ff */
[----:B------:R-:W-:-:S04]  /*0210*/  IMAD.WIDE R6, R13, 0x4, R6 ;  /* 0x000000040d067825 */ /* 0x000fc800078e0206 */
[----:B------:R-:W-:Y:S01]  /*0220*/  IMAD.WIDE.U32 R4, R11, 0x4, R4 ;  /* 0x000000040b047825 */ /* 0x000fe200078e0004 */
[----:B0-----:R-:W-:Y:S06]  /*0230*/  @!P0 BRA `(.L_x_72) ;  /* 0x00000000001c8947 */ /* 0x001fec0003800000 */
[----:B------:R-:W-:-:S13]  /*0240*/  ISETP.NE.AND P0, PT, R12, RZ, PT ;  /* 0x000000ff0c00720c */ /* 0x000fda0003f05270 */
[----:B------:R-:W-:Y:S05]  /*0250*/  @!P0 BRA `(.L_x_73) ;  /* 0x0000000000108947 */ /* 0x000fea0003800000 */
[----:B------:R-:W-:-:S13]  /*0260*/  ISETP.NE.AND P0, PT, R12, 0xc0, PT ;  /* 0x000000c00c00780c */ /* 0x000fda0003f05270 */
[----:B-----5:R0:W5:Y:S04]  /*0270*/  @!P0 LDG.E.CONSTANT R0, desc[UR4][R6.64] ;  /* 0x0000000406008981 */ /* 0x020168000c1e9900 */
[----:B------:R0:W5:Y:S01]  /*0280*/  @P0 LDG.E.CONSTANT R0, desc[UR4][R8.64] ;  /* 0x0000000408000981 */ /* 0x000162000c1e9900 */
[----:B------:R-:W-:Y:S05]  /*0290*/  BRA `(.L_x_72) ;  /* 0x0000000000047947 */ /* 0x000fea0003800000 */
.L_x_73:
[----:B-----5:R1:W5:Y:S02]  /*02a0*/  LDG.E.CONSTANT R0, desc[UR4][R4.64] ;  /* 0x0000000404007981 */ /* 0x020364000c1e9900 */
.L_x_72:
[----:B------:R-:W-:Y:S05]  /*02b0*/  BSYNC.RECONVERGENT B0 ;  /* 0x0000000000007941 */ /* 0x000fea0003800200 */
.L_x_71:
[----:B------:R-:W2:Y:S01]  /*02c0*/  LDC.64 R10, c[0x0][0x380] ;  /* 0x0000e000ff0a7b82 */ /* 0x000ea20000000a00 */
[----:B------:R-:W-:Y:S01]  /*02d0*/  ISETP.NE.AND P0, PT, R15, 0xe0, PT ;  /* 0x000000e00f00780c */ /* 0x000fe20003f05270 */
[----:B------:R-:W-:Y:S01]  /*02e0*/  BSSY.RECONVERGENT B0, `(.L_x_74) ;  /* 0x000000d000007945 */ /* 0x000fe20003800200 */
[----:B--2---:R-:W-:-:S05]  /*02f0*/  IMAD.WIDE.U32 R10, R19, 0x4, R10 ;  /* 0x00000004130a7825 */ /* 0x004fca00078e000a */
[----:B-----5:R2:W-:Y:S06]  /*0300*/  STG.E desc[UR4][R10.64], R0 ;  /* 0x000000000a007986 */ /* 0x0205ec000c101904 */
[----:B------:R-:W-:Y:S05]  /*0310*/  @!P0 BRA `(.L_x_75) ;  /* 0x0000000000208947 */ /* 0x000fea0003800000 */
[----:B------:R-:W-:-:S13]  /*0320*/  ISETP.NE.AND P1, PT, R12, 0xc0, PT ;  /* 0x000000c00c00780c */ /* 0x000fda0003f25270 */
[----:B------:R-:W-:Y:S05]  /*0330*/  @!P1 BRA `(.L_x_76) ;  /* 0x0000000000109947 */ /* 0x000fea0003800000 */
[----:B------:R-:W-:-:S13]  /*0340*/  ISETP.NE.AND P1, PT, R12, RZ, PT ;  /* 0x000000ff0c00720c */ /* 0x000fda0003f25270 */
[----:B------:R3:W5:Y:S04]  /*0350*/  @!P1 LDG.E.CONSTANT R13, desc[UR4][R4.64+0x40000] ;  /* 0x04000004040d9981 */ /* 0x000768000c1e9900 */
[----:B------:R3:W5:Y:S01]  /*0360*/  @P1 LDG.E.CONSTANT R13, desc[UR4][R8.64+0x80000] ;  /* 0x08000004080d1981 */ /* 0x000762000c1e9900 */
[----:B------:R-:W-:Y:S05]  /*0370*/  BRA `(.L_x_77) ;  /* 0x00000000000c7947 */ /* 0x000fea0003800000 */
.L_x_76:
[----:B------:R4:W5:Y:S01]  /*0380*/  LDG.E.CONSTANT R13, desc[UR4][R6.64+0x20000] ;  /* 0x02000004060d7981 */ /* 0x000962000c1e9900 */
[----:B------:R-:W-:Y:S05]  /*0390*/  BRA `(.L_x_77) ;  /* 0x0000000000047947 */ /* 0x000fea0003800000 */
.L_x_75:
[----:B------:R3:W5:Y:S02]  /*03a0*/  LDG.E.CONSTANT R13, desc[UR4][R2.64+0x1fc80] ;  /* 0x01fc8004020d7981 */ /* 0x000764000c1e9900 */
.L_x_77:
[----:B------:R-:W-:Y:S05]  /*03b0*/  BSYNC.RECONVERGENT B0 ;  /* 0x0000000000007941 */ /* 0x000fea0003800200 */
.L_x_74:
[----:B-----5:R0:W-:Y:S01]  /*03c0*/  STG.E desc[UR4][R10.64+0x100000], R13 ;  /* 0x1000000d0a007986 */ /* 0x0201e2000c101904 */
[----:B------:R-:W-:Y:S04]  /*03d0*/  BSSY.RECONVERGENT B0, `(.L_x_78) ;  /* 0x000000b000007945 */ /* 0x000fe80003800200 */
[----:B------:R-:W-:Y:S05]  /*03e0*/  @!P0 BRA `(.L_x_79) ;  /* 0x0000000000208947 */ /* 0x000fea0003800000 */
[----:B------:R-:W-:-:S13]  /*03f0*/  ISETP.NE.AND P1, PT, R12, 0xc0, PT ;  /* 0x000000c00c00780c */ /* 0x000fda0003f25270 */
[----:B------:R-:W-:Y:S05]  /*0400*/  @!P1 BRA `(.L_x_80) ;  /* 0x0000000000109947 */ /* 0x000fea0003800000 */
[----:B------:R-:W-:-:S13]  /*0410*/  ISETP.NE.AND P1, PT, R12, RZ, PT ;  /* 0x000000ff0c00720c */ /* 0x000fda0003f25270 */
[----:B0-----:R0:W5:Y:S04]  /*0420*/  @!P1 LDG.E.CONSTANT R13, desc[UR4][R4.64+0x80000] ;  /* 0x08000004040d9981 */ /* 0x001168000c1e9900 */
[----:B------:R0:W5:Y:S01]  /*0430*/  @P1 LDG.E.CONSTANT R13, desc[UR4][R8.64+0x100000] ;  /* 0x10000004080d1981 */ /* 0x000162000c1e9900 */
[----:B------:R-:W-:Y:S05]  /*0440*/  BRA `(.L_x_81) ;  /* 0x00000000000c7947 */ /* 0x000fea0003800000 */
.L_x_80:
[----:B0-----:R0:W5:Y:S01]  /*0450*/  LDG.E.CONSTANT R13, desc[UR4][R6.64+0x40000] ;  /* 0x04000004060d7981 */ /* 0x001162000c1e9900 */
[----:B------:R-:W-:Y:S05]  /*0460*/  BRA `(.L_x_81) ;  /* 0x0000000000047947 */ /* 0x000fea0003800000 */
.L_x_79:
[----:B0-----:R0:W5:Y:S02]  /*0470*/  LDG.E.CONSTANT R13, desc[UR4][R2.64+0x3fc80] ;  /* 0x03fc8004020d7981 */ /* 0x001164000c1e9900 */
.L_x_81:
[----:B------:R-:W-:Y:S05]  /*0480*/  BSYNC.RECONVERGENT B0 ;  /* 0x0000000000007941 */ /* 0x000fea0003800200 */
.L_x_78:
        /* <DEDUP_REMOVED lines=9> */
.L_x_84:
[----:B0-----:R0:W5:Y:S01]  /*0520*/  LDG.E.CONSTANT R13, desc[UR4][R6.64+0x60000] ;  /* 0x06000004060d7981 */ /* 0x001162000c1e9900 */
[----:B------:R-:W-:Y:S05]  /*0530*/  BRA `(.L_x_85) ;  /* 0x0000000000047947 */ /* 0x000fea0003800000 */
.L_x_83:
[----:B0-----:R0:W5:Y:S02]  /*0540*/  LDG.E.CONSTANT R13, desc[UR4][R2.64+0x5fc80] ;  /* 0x05fc8004020d7981 */ /* 0x001164000c1e9900 */
.L_x_85:
[----:B------:R-:W-:Y:S05]  /*0550*/  BSYNC.RECONVERGENT B0 ;  /* 0x0000000000007941 */ /* 0x000fea0003800200 */
.L_x_82:
        /* <DEDUP_REMOVED lines=9> */
.L_x_88:
[----:B0-----:R0:W5:Y:S01]  /*05f0*/  LDG.E.CONSTANT R13, desc[UR4][R6.64+0x80000] ;  /* 0x08000004060d7981 */ /* 0x001162000c1e9900 */
[----:B------:R-:W-:Y:S05]  /*0600*/  BRA `(.L_x_89) ;  /* 0x0000000000047947 */ /* 0x000fea0003800000 */
.L_x_87:
[----:B0-----:R0:W5:Y:S02]  /*0610*/  LDG.E.CONSTANT R13, desc[UR4][R2.64+0x7fc80] ;  /* 0x07fc8004020d7981 */ /* 0x001164000c1e9900 */
.L_x_89:
[----:B------:R-:W-:Y:S05]  /*0620*/  BSYNC.RECONVERGENT B0 ;  /* 0x0000000000007941 */ /* 0x000fea0003800200 */
.L_x_86:
        /* <DEDUP_REMOVED lines=9> */
.L_x_92:
[----:B0-----:R0:W5:Y:S01]  /*06c0*/  LDG.E.CONSTANT R13, desc[UR4][R6.64+0xa0000] ;  /* 0x0a000004060d7981 */ /* 0x001162000c1e9900 */
[----:B------:R-:W-:Y:S05]  /*06d0*/  BRA `(.L_x_93) ;  /* 0x0000000000047947 */ /* 0x000fea0003800000 */
.L_x_91:
[----:B0-----:R0:W5:Y:S02]  /*06e0*/  LDG.E.CONSTANT R13, desc[UR4][R2.64+0x9fc80] ;  /* 0x09fc8004020d7981 */ /* 0x001164000c1e9900 */
.L_x_93:
[----:B------:R-:W-:Y:S05]  /*06f0*/  BSYNC.RECONVERGENT B0 ;  /* 0x0000000000007941 */ /* 0x000fea0003800200 */
.L_x_90:
        /* <DEDUP_REMOVED lines=9> */
.L_x_96:
[----:B0-----:R0:W5:Y:S01]  /*0790*/  LDG.E.CONSTANT R13, desc[UR4][R6.64+0xc0000] ;  /* 0x0c000004060d7981 */ /* 0x001162000c1e9900 */
[----:B------:R-:W-:Y:S05]  /*07a0*/  BRA `(.L_x_97) ;  /* 0x0000000000047947 */ /* 0x000fea0003800000 */
.L_x_95:
[----:B0-----:R0:W5:Y:S02]  /*07b0*/  LDG.E.CONSTANT R13, desc[UR4][R2.64+0xbfc80] ;  /* 0x0bfc8004020d7981 */ /* 0x001164000c1e9900 */
.L_x_97:
[----:B------:R-:W-:Y:S05]  /*07c0*/  BSYNC.RECONVERGENT B0 ;  /* 0x0000000000007941 */ /* 0x000fea0003800200 */
.L_x_94:
        /* <DEDUP_REMOVED lines=9> */
.L_x_100:
[----:B0-----:R0:W5:Y:S01]  /*0860*/  LDG.E.CONSTANT R13, desc[UR4][R6.64+0xe0000] ;  /* 0x0e000004060d7981 */ /* 0x001162000c1e9900 */
[----:B------:R-:W-:Y:S05]  /*0870*/  BRA `(.L_x_101) ;  /* 0x0000000000047947 */ /* 0x000fea0003800000 */
.L_x_99:
[----:B0-----:R0:W5:Y:S02]  /*0880*/  LDG.E.CONSTANT R13, desc[UR4][R2.64+0xdfc80] ;  /* 0x0dfc8004020d7981 */ /* 0x001164000c1e9900 */
.L_x_101:
[----:B------:R-:W-:Y:S05]  /*0890*/  BSYNC.RECONVERGENT B0 ;  /* 0x0000000000007941 */ /* 0x000fea0003800200 */
.L_x_98:
        /* <DEDUP_REMOVED lines=9> */
.L_x_104:
[----:B0-----:R0:W5:Y:S01]  /*0930*/  LDG.E.CONSTANT R13, desc[UR4][R6.64+0x100000] ;  /* 0x10000004060d7981 */ /* 0x001162000c1e9900 */
[----:B------:R-:W-:Y:S05]  /*0940*/  BRA `(.L_x_105) ;  /* 0x0000000000047947 */ /* 0x000fea0003800000 */
.L_x_103:
[----:B0-----:R0:W5:Y:S02]  /*0950*/  LDG.E.CONSTANT R13, desc[UR4][R2.64+0xffc80] ;  /* 0x0ffc8004020d7981 */ /* 0x001164000c1e9900 */
.L_x_105:
[----:B------:R-:W-:Y:S05]  /*0960*/  BSYNC.RECONVERGENT B0 ;  /* 0x0000000000007941 */ /* 0x000fea0003800200 */
.L_x_102:
[----:B--2---:R-:W-:Y:S01]  /*0970*/  IADD3 R10, P1, PT, R10, 0x1000000, RZ ;  /* 0x010000000a0a7810 */ /* 0x004fe20007f3e0ff */
[----:B------:R-:W-:Y:S04]  /*0980*/  BSSY.RECONVERGENT B0, `(.L_x_106) ;  /* 0x000000d000007945 */ /* 0x000fe80003800200 */
[----:B------:R-:W-:-:S05]  /*0990*/  IMAD.X R11, RZ, RZ, R11, P1 ;  /* 0x000000ffff0b7224 */ /* 0x000fca00008e060b */
[----:B-----5:R2:W-:Y:S01]  /*09a0*/  STG.E desc[UR4][R10.64+-0x800000], R13 ;  /* 0x8000000d0a007986 */ /* 0x0205e2000c101904 */
[----:B------:R-:W-:Y:S05]  /*09b0*/  @!P0 BRA `(.L_x_107) ;  /* 0x0000000000208947 */ /* 0x000fea0003800000 */
[----:B------:R-:W-:-:S13]  /*09c0*/  ISETP.NE.AND P1, PT, R12, 0xc0, PT ;  /* 0x000000c00c00780c */ /* 0x000fda0003f25270 */
[----:B------:R-:W-:Y:S05]  /*09d0*/  @!P1 BRA `(.L_x_108) ;  /* 0x0000000000109947 */ /* 0x000fea0003800000 */
[----:B------:R-:W-:-:S13]  /*09e0*/  ISETP.NE.AND P1, PT, R12, RZ, PT ;  /* 0x000000ff0c00720c */ /* 0x000fda0003f25270 */
[----:B--2---:R2:W5:Y:S04]  /*09f0*/  @!P1 LDG.E.CONSTANT R13, desc[UR4][R4.64+0x240000] ;  /* 0x24000004040d9981 */ /* 0x004568000c1e9900 */
[----:B------:R2:W5:Y:S01]  /*0a00*/  @P1 LDG.E.CONSTANT R13, desc[UR4][R8.64+0x480000] ;  /* 0x48000004080d1981 */ /* 0x000562000c1e9900 */
[----:B------:R-:W-:Y:S05]  /*0a10*/  BRA `(.L_x_109) ;  /* 0x00000000000c7947 */ /* 0x000fea0003800000 */
.L_x_108:
[----:B--2---:R2:W5:Y:S01]  /*0a20*/  LDG.E.CONSTANT R13, desc[UR4][R6.64+0x120000] ;  /* 0x12000004060d7981 */ /* 0x004562000c1e9900 */
[----:B------:R-:W-:Y:S05]  /*0a30*/  BRA `(.L_x_109) ;  /* 0x0000000000047947 */ /* 0x000fea0003800000 */
.L_x_107:
[----:B--2---:R2:W5:Y:S02]  /*0a40*/  LDG.E.CONSTANT R13, desc[UR4][R2.64+0x11fc80] ;  /* 0x11fc8004020d7981 */ /* 0x004564000c1e9900 */
.L_x_109:
[----:B------:R-:W-:Y:S05]  /*0a50*/  BSYNC.RECONVERGENT B0 ;  /* 0x0000000000007941 */ /* 0x000fea0003800200 */
.L_x_106:
        /* <DEDUP_REMOVED lines=9> */
.L_x_112:
[----:B0-----:R0:W5:Y:S01]  /*0af0*/  LDG.E.CONSTANT R13, desc[UR4][R6.64+0x140000] ;  /* 0x14000004060d7981 */ /* 0x001162000c1e9900 */
[----:B------:R-:W-:Y:S05]  /*0b00*/  BRA `(.L_x_113) ;  /* 0x0000000000047947 */ /* 0x000fea0003800000 */
.L_x_111:
[----:B0-----:R0:W5:Y:S02]  /*0b10*/  LDG.E.CONSTANT R13, desc[UR4][R2.64+0x13fc80] ;  /* 0x13fc8004020d7981 */ /* 0x001164000c1e9900 */
.L_x_113:
[----:B------:R-:W-:Y:S05]  /*0b20*/  BSYNC.RECONVERGENT B0 ;  /* 0x0000000000007941 */ /* 0x000fea0003800200 */
.L_x_110:
        /* <DEDUP_REMOVED lines=9> */
.L_x_116:
[----:B0-----:R0:W5:Y:S01]  /*0bc0*/  LDG.E.CONSTANT R13, desc[UR4][R6.64+0x160000] ;  /* 0x16000004060d7981 */ /* 0x001162000c1e9900 */
[----:B------:R-:W-:Y:S05]  /*0bd0*/  BRA `(.L_x_117) ;  /* 0x0000000000047947 */ /* 0x000fea0003800000 */
.L_x_115:
[----:B0-----:R0:W5:Y:S02]  /*0be0*/  LDG.E.CONSTANT R13, desc[UR4][R2.64+0x15fc80] ;  /* 0x15fc8004020d7981 */ /* 0x001164000c1e9900 */
.L_x_117:
[----:B------:R-:W-:Y:S05]  /*0bf0*/  BSYNC.RECONVERGENT B0 ;  /* 0x0000000000007941 */ /* 0x000fea0003800200 */
.L_x_114:
        /* <DEDUP_REMOVED lines=9> */
.L_x_120:
[----:B0-----:R0:W5:Y:S01]  /*0c90*/  LDG.E.CONSTANT R13, desc[UR4][R6.64+0x180000] ;  /* 0x18000004060d7981 */ /* 0x001162000c1e9900 */
[----:B------:R-:W-:Y:S05]  /*0ca0*/  BRA `(.L_x_121) ;  /* 0x0000000000047947 */ /* 0x000fea0003800000 */
.L_x_119:
[----:B0-----:R0:W5:Y:S02]  /*0cb0*/  LDG.E.CONSTANT R13, desc[UR4][R2.64+0x17fc80] ;  /* 0x17fc8004020d7981 */ /* 0x001164000c1e9900 */
.L_x_121:
[----:B------:R-:W-:Y:S05]  /*0cc0*/  BSYNC.RECONVERGENT B0 ;  /* 0x0000000000007941 */ /* 0x000fea0003800200 */
.L_x_118:
        /* <DEDUP_REMOVED lines=9> */
.L_x_124:
[----:B0-----:R0:W5:Y:S01]  /*0d60*/  LDG.E.CONSTANT R13, desc[UR4][R6.64+0x1a0000] ;  /* 0x1a000004060d7981 */ /* 0x001162000c1e9900 */
[----:B------:R-:W-:Y:S05]  /*0d70*/  BRA `(.L_x_125) ;  /* 0x0000000000047947 */ /* 0x000fea0003800000 */
.L_x_123:
[----:B0-----:R0:W5:Y:S02]  /*0d80*/  LDG.E.CONSTANT R13, desc[UR4][R2.64+0x19fc80] ;  /* 0x19fc8004020d7981 */ /* 0x001164000c1e9900 */
.L_x_125:
[----:B------:R-:W-:Y:S05]  /*0d90*/  BSYNC.RECONVERGENT B0 ;  /* 0x0000000000007941 */ /* 0x000fea0003800200 */
.L_x_122:
        /* <DEDUP_REMOVED lines=9> */
.L_x_128:
[----:B0-----:R0:W5:Y:S01]  /*0e30*/  LDG.E.CONSTANT R13, desc[UR4][R6.64+0x1c0000] ;  /* 0x1c000004060d7981 */ /* 0x001162000c1e9900 */
[----:B------:R-:W-:Y:S05]  /*0e40*/  BRA `(.L_x_129) ;  /* 0x0000000000047947 */ /* 0x000fea0003800000 */
.L_x_127:
[----:B0-----:R0:W5:Y:S02]  /*0e50*/  LDG.E.CONSTANT R13, desc[UR4][R2.64+0x1bfc80] ;  /* 0x1bfc8004020d7981 */ /* 0x001164000c1e9900 */
.L_x_129:
[----:B------:R-:W-:Y:S05]  /*0e60*/  BSYNC.RECONVERGENT B0 ;  /* 0x0000000000007941 */ /* 0x000fea0003800200 */
.L_x_126:
[----:B-----5:R0:W-:Y:S01]  /*0e70*/  STG.E desc[UR4][R10.64+-0x200000], R13 ;  /* 0xe000000d0a007986 */ /* 0x0201e2000c101904 */
[----:B------:R-:W-:Y:S04]  /*0e80*/  BSSY.RECONVERGENT B0, `(.L_x_130) ;  /* 0x000000b000007945 */ /* 0x000fe80003800200 */
[----:B------:R-:W-:Y:S05]  /*0e90*/  @!P0 BRA `(.L_x_131) ;  /* 0x0000000000208947 */ /* 0x000fea0003800000 */
[----:B------:R-:W-:-:S13]  /*0ea0*/  ISETP.NE.AND P0, PT, R12, 0xc0, PT ;  /* 0x000000c00c00780c */ /* 0x000fda0003f05270 */
[----:B------:R-:W-:Y:S05]  /*0eb0*/  @!P0 BRA `(.L_x_132) ;  /* 0x0000000000108947 */ /* 0x000fea0003800000 */
[----:B------:R-:W-:-:S13]  /*0ec0*/  ISETP.NE.AND P0, PT, R12, RZ, PT ;  /* 0x000000ff0c00720c */ /* 0x000fda0003f05270 */
[----:B0-23--:R0:W5:Y:S04]  /*0ed0*/  @!P0 LDG.E.CONSTANT R3, desc[UR4][R4.64+0x3c0000] ;  /* 0x3c00000404038981 */ /* 0x00d168000c1e9900 */
[----:B------:R0:W5:Y:S01]  /*0ee0*/  @P0 LDG.E.CONSTANT R3, desc[UR4][R8.64+0x780000] ;  /* 0x7800000408030981 */ /* 0x000162000c1e9900 */
[----:B------:R-:W-:Y:S05]  /*0ef0*/  BRA `(.L_x_133) ;  /* 0x00000000000c7947 */ /* 0x000fea0003800000 */
.L_x_132:
[----:B0-23--:R2:W5:Y:S01]  /*0f00*/  LDG.E.CONSTANT R3, desc[UR4][R6.64+0x1e0000] ;  /* 0x1e00000406037981 */ /* 0x00d562000c1e9900 */
[----:B------:R-:W-:Y:S05]  /*0f10*/  BRA `(.L_x_133) ;  /* 0x0000000000047947 */ /* 0x000fea0003800000 */
.L_x_131:
[----:B0-23--:R3:W5:Y:S02]  /*0f20*/  LDG.E.CONSTANT R3, desc[UR4][R2.64+0x1dfc80] ;  /* 0x1dfc800402037981 */ /* 0x00d764000c1e9900 */
.L_x_133:
[----:B------:R-:W-:Y:S05]  /*0f30*/  BSYNC.RECONVERGENT B0 ;  /* 0x0000000000007941 */ /* 0x000fea0003800200 */
.L_x_130:
[----:B-----5:R-:W-:Y:S01]  /*0f40*/  STG.E desc[UR4][R10.64+-0x100000], R3 ;  /* 0xf00000030a007986 */ /* 0x020fe2000c101904 */
[----:B------:R-:W-:Y:S05]  /*0f50*/  EXIT ;  /* 0x000000000000794d */ /* 0x000fea0003800000 */
.L_x_134:
        /* <DEDUP_REMOVED lines=10> */
.L_x_190:


//--------------------- .text.default_function_kernel_14 --------------------------
	.section	.text.default_function_kernel_14,"ax",@progbits
	.align	128
        .global         default_function_kernel_14
        .type           default_function_kernel_14,@function
        .size           default_function_kernel_14,(.L_x_191 - default_function_kernel_14)
        .other          default_function_kernel_14,@"STO_CUDA_ENTRY STV_DEFAULT"
default_function_kernel_14:
.text.default_function_kernel_14:
[----:B------:R-:W-:Y:S01]  /*0000*/  LDC R1, c[0x0][0x37c] ;  /* 0x0000df00ff017b82 */ /* 0x000fe20000000800 */
[----:B------:R-:W0:Y:S01]  /*0010*/  S2R R0, SR_CTAID.X ;  /* 0x0000000000007919 */ /* 0x000e220000002500 */
[----:B------:R-:W1:Y:S01]  /*0020*/  LDCU.64 UR8, c[0x0][0x388] ;  /* 0x00007100ff0877ac */ /* 0x000e620008000a00 */
[----:B------:R-:W-:Y:S01]  /*0030*/  HFMA2 R12, -RZ, RZ, 0, 0 ;  /* 0x00000000ff0c7431 */ /* 0x000fe200000001ff */
[----:B------:R-:W2:Y:S01]  /*0040*/  S2R R13, SR_TID.X ;  /* 0x00000000000d7919 */ /* 0x000ea20000002100 */
[----:B------:R-:W3:Y:S01]  /*0050*/  LDCU.64 UR10, c[0x0][0x390] ;  /* 0x00007200ff0a77ac */ /* 0x000ee20008000a00 */
[----:B------:R-:W4:Y:S01]  /*0060*/  LDCU.64 UR12, c[0x0][0x358] ;  /* 0x00006b00ff0c77ac */ /* 0x000f220008000a00 */
[----:B-1----:R-:W-:Y:S02]  /*0070*/  UIADD3 UR7, UP0, UPT, UR8, 0x20, URZ ;  /* 0x0000002008077890 */ /* 0x002fe4000ff1e0ff */
[----:B---3--:R-:W-:Y:S02]  /*0080*/  UIADD3 UR5, UP1, UPT, UR10, 0x1000, URZ ;  /* 0x000010000a057890 */ /* 0x008fe4000ff3e0ff */
[----:B------:R-:W-:-:S02]  /*0090*/  UIADD3.X UR8, UPT, UPT, URZ, UR9, URZ, UP0, !UPT ;  /* 0x00000009ff087290 */ /* 0x000fc400087fe4ff */
[----:B------:R-:W-:Y:S01]  /*00a0*/  UIADD3.X UR6, UPT, UPT, URZ, UR11, URZ, UP1, !UPT ;  /* 0x0000000bff067290 */ /* 0x000fe20008ffe4ff */
[C---:B0-----:R-:W-:Y:S02]  /*00b0*/  SHF.L.U32 R2, R0.reuse, 0xa, RZ ;  /* 0x0000000a00027819 */ /* 0x041fe400000006ff */
[----:B------:R-:W-:Y:S02]  /*00c0*/  LOP3.LUT R14, R0, 0xf, RZ, 0xc0, !PT ;  /* 0x0000000f000e7812 */ /* 0x000fe400078ec0ff */
[----:B--2---:R-:W-:Y:S02]  /*00d0*/  SHF.R.U64 R15, R13, 0x7, RZ ;  /* 0x000000070d0f7819 */ /* 0x004fe400000012ff */
[----:B----4-:R-:W-:-:S07]  /*00e0*/  LOP3.LUT R17, R2, R13, RZ, 0xfc, !PT ;  /* 0x0000000d02117212 */ /* 0x010fce00078efcff */
.L_x_138:
[----:B0-----:R-:W-:Y:S01]  /*00f0*/  IMAD.WIDE.U32 R2, R12, 0x30c00, RZ ;  /* 0x00030c000c027825 */ /* 0x001fe200078e00ff */
[----:B------:R-:W-:-:S03]  /*0100*/  CS2R R18, SRZ ;  /* 0x0000000000127805 */ /* 0x000fc6000001ff00 */
[----:B------:R-:W-:-:S07]  /*0110*/  IMAD.WIDE.U32 R2, R14, 0x300, R2 ;  /* 0x000003000e027825 */ /* 0x000fce00078e0002 */
.L_x_137:
[----:B------:R-:W-:Y:S02]  /*0120*/  LEA.HI R4, R0, R19, RZ, 0x1c ;  /* 0x0000001300047211 */ /* 0x000fe400078fe0ff */
[----:B------:R-:W-:-:S03]  /*0130*/  MOV R16, RZ ;  /* 0x000000ff00107202 */ /* 0x000fc60000000f00 */
[----:B------:R-:W-:Y:S02]  /*0140*/  IMAD R7, R4, 0x30c0, RZ ;  /* 0x000030c004077824 */ /* 0x000fe400078e02ff */
[----:B------:R-:W-:-:S03]  /*0150*/  IMAD.WIDE.U32 R4, R19, 0x9000, RZ ;  /* 0x0000900013047825 */ /* 0x000fc600078e00ff */
[----:B------:R-:W-:Y:S01]  /*0160*/  IADD3 R6, P1, PT, R7, R2, RZ ;  /* 0x0000000207067210 */ /* 0x000fe20007f3e0ff */
[----:B------:R-:W-:Y:S01]  /*0170*/  VIADD R19, R19, 0x1 ;  /* 0x0000000113137836 */ /* 0x000fe20000000000 */
[----:B------:R-:W-:Y:S02]  /*0180*/  LOP3.LUT R21, R4, 0x7f, R13, 0xf8, !PT ;  /* 0x0000007f04157812 */ /* 0x000fe400078ef80d */
[----:B------:R-:W-:Y:S02]  /*0190*/  IADD3.X R7, PT, PT, RZ, R3, RZ, P1, !PT ;  /* 0x00000003ff077210 */ /* 0x000fe40000ffe4ff */
[----:B------:R-:W-:-:S13]  /*01a0*/  ISETP.NE.AND P0, PT, R19, 0x3, PT ;  /* 0x000000031300780c */ /* 0x000fda0003f05270 */
.L_x_136:
[----:B------:R-:W-:Y:S01]  /*01b0*/  IADD3 R9, P1, PT, R16, R15, RZ ;  /* 0x0000000f10097210 */ /* 0x000fe20007f3e0ff */
[----:B------:R-:W-:Y:S01]  /*01c0*/  IMAD.MOV.U32 R10, RZ, RZ, R21 ;  /* 0x000000ffff0a7224 */ /* 0x000fe200078e0015 */
[----:B------:R-:W-:Y:S01]  /*01d0*/  MOV R11, R5 ;  /* 0x00000005000b7202 */ /* 0x000fe20000000f00 */
[----:B------:R-:W-:Y:S01]  /*01e0*/  UMOV UR4, URZ ;  /* 0x000000ff00047c82 */ /* 0x000fe20008000000 */
[----:B------:R-:W-:Y:S01]  /*01f0*/  IADD3.X R20, PT, PT, RZ, RZ, RZ, P1, !PT ;  /* 0x000000ffff147210 */ /* 0x000fe20000ffe4ff */
[----:B------:R-:W-:-:S04]  /*0200*/  IMAD.WIDE.U32 R8, R9, 0x60, R6 ;  /* 0x0000006009087825 */ /* 0x000fc800078e0006 */
[----:B------:R-:W-:Y:S01]  /*0210*/  IMAD.WIDE.U32 R10, R16, 0x3000, R10 ;  /* 0x00003000100a7825 */ /* 0x000fe200078e000a */
[----:B------:R-:W-:-:S03]  /*0220*/  LEA R22, P2, R8, UR7, 0x2 ;  /* 0x0000000708167c11 */ /* 0x000fc6000f8410ff */
[----:B------:R-:W-:Y:S01]  /*0230*/  IMAD R23, R20, 0x60, RZ ;  /* 0x0000006014177824 */ /* 0x000fe200078e02ff */
[----:B------:R-:W-:Y:S01]  /*0240*/  LEA R20, P3, R10, UR5, 0x2 ;  /* 0x000000050a147c11 */ /* 0x000fe2000f8610ff */
[----:B------:R-:W-:-:S03]  /*0250*/  VIADD R16, R16, 0x1 ;  /* 0x0000000110107836 */ /* 0x000fc60000000000 */
[----:B------:R-:W-:Y:S02]  /*0260*/  IADD3 R23, PT, PT, R9, R23, RZ ;  /* 0x0000001709177210 */ /* 0x000fe40007ffe0ff */
[----:B------:R-:W-:Y:S02]  /*0270*/  ISETP.NE.AND P1, PT, R16, 0x3, PT ;  /* 0x000000031000780c */ /* 0x000fe40003f25270 */
[----:B------:R-:W-:Y:S02]  /*0280*/  LEA.HI.X R11, R10, UR6, R11, 0x2, P3 ;  /* 0x000000060a0b7c11 */ /* 0x000fe400098f140b */
[----:B------:R-:W-:-:S09]  /*0290*/  LEA.HI.X R23, R8, UR8, R23, 0x2, P2 ;  /* 0x0000000808177c11 */ /* 0x000fd200090f1417 */
.L_x_135:
[----:B------:R-:W-:Y:S01]  /*02a0*/  MOV R8, R22 ;  /* 0x0000001600087202 */ /* 0x000fe20000000f00 */
[----:B------:R-:W-:Y:S01]  /*02b0*/  IMAD.MOV.U32 R9, RZ, RZ, R23 ;  /* 0x000000ffff097224 */ /* 0x000fe200078e0017 */
[----:B------:R-:W-:-:S04]  /*02c0*/  MOV R10, R20 ;  /* 0x00000014000a7202 */ /* 0x000fc80000000f00 */
[----:B------:R-:W2:Y:S04]  /*02d0*/  LDG.E.CONSTANT R25, desc[UR12][R8.64+-0x20] ;  /* 0xffffe00c08197981 */ /* 0x000ea8000c1e9900 */
[----:B------:R-:W2:Y:S04]  /*02e0*/  LDG.E.CONSTANT R22, desc[UR12][R10.64+-0x1000] ;  /* 0xfff0000c0a167981 */ /* 0x000ea8000c1e9900 */
[----:B------:R-:W3:Y:S04]  /*02f0*/  LDG.E.CONSTANT R27, desc[UR12][R8.64+-0x1c] ;  /* 0xffffe40c081b7981 */ /* 0x000ee8000c1e9900 */
[----:B------:R-:W3:Y:S04]  /*0300*/  LDG.E.CONSTANT R24, desc[UR12][R10.64+-0xe00] ;  /* 0xfff2000c0a187981 */ /* 0x000ee8000c1e9900 */
[----:B------:R-:W4:Y:S04]  /*0310*/  LDG.E.CONSTANT R20, desc[UR12][R8.64+-0x18] ;  /* 0xffffe80c08147981 */ /* 0x000f28000c1e9900 */
[----:B------:R-:W4:Y:S01]  /*0320*/  LDG.E.CONSTANT R23, desc[UR12][R10.64+-0xc00] ;  /* 0xfff4000c0a177981 */ /* 0x000f22000c1e9900 */
        /* <DEDUP_REMOVED lines=38> */
[----:B------:R0:W2:Y:S01]  /*0590*/  LDG.E.CONSTANT R18, desc[UR12][R10.64+0xe00] ;  /* 0x000e000c0a127981 */ /* 0x0000a2000c1e9900 */
[----:B------:R-:W-:Y:S01]  /*05a0*/  UIADD3 UR4, UPT, UPT, UR4, 0x10, URZ ;  /* 0x0000001004047890 */ /* 0x000fe2000fffe0ff */
[----:B---3--:R-:W-:-:S03]  /*05b0*/  FFMA R27, R22, R24, R27 ;  /* 0x00000018161b7223 */ /* 0x008fc6000000001b */
[----:B------:R-:W-:Y:S01]  /*05c0*/  UISETP.NE.AND UP0, UPT, UR4, 0x60, UPT ;  /* 0x000000600400788c */ /* 0x000fe2000bf05270 */
[----:B------:R-:W-:Y:S01]  /*05d0*/  IADD3 R22, P2, PT, R8, 0x40, RZ ;  /* 0x0000004008167810 */ /* 0x000fe20007f5e0ff */
[----:B----4-:R-:W-:Y:S01]  /*05e0*/  FFMA R24, R20, R23, R27 ;  /* 0x0000001714187223 */ /* 0x010fe2000000001b */
[----:B------:R-:W-:Y:S02]  /*05f0*/  IADD3 R20, P3, PT, R10, 0x2000, RZ ;  /* 0x000020000a147810 */ /* 0x000fe40007f7e0ff */
[----:B------:R-:W-:-:S03]  /*0600*/  IADD3.X R23, PT, PT, RZ, R9, RZ, P2, !PT ;  /* 0x00000009ff177210 */ /* 0x000fc600017fe4ff */
[----:B0-----:R-:W-:Y:S02]  /*0610*/  IMAD.X R11, RZ, RZ, R11, P3 ;  /* 0x000000ffff0b7224 */ /* 0x001fe400018e060b */
[----:B--2---:R-:W-:Y:S01]  /*0620*/  FFMA R18, R25, R18, R24 ;  /* 0x0000001219127223 */ /* 0x004fe20000000018 */
[----:B------:R-:W-:Y:S06]  /*0630*/  BRA.U UP0, `(.L_x_135) ;  /* 0xfffffffd00187547 */ /* 0x000fec000b83ffff */
[----:B------:R-:W-:Y:S05]  /*0640*/  @P1 BRA `(.L_x_136) ;  /* 0xfffffff800d81947 */ /* 0x000fea000383ffff */
[----:B------:R-:W-:Y:S05]  /*0650*/  @P0 BRA `(.L_x_137) ;  /* 0xfffffff800b00947 */ /* 0x000fea000383ffff */
        /* <DEDUP_REMOVED lines=8> */
.L_x_139:
        /* <DEDUP_REMOVED lines=10> */
.L_x_191:


//--------------------- .text.default_function_kernel_7 --------------------------
	.section	.text.default_function_kernel_7,"ax",@progbits
	.align	128
        .global         default_function_kernel_7
        .type           default_function_kernel_7,@function
        .size           default_function_kernel_7,(.L_x_192 - default_function_kernel_7)
        .other          default_function_kernel_7,@"STO_CUDA_ENTRY STV_DEFAULT"
default_function_kernel_7:
.text.default_function_kernel_7:
        /* <DEDUP_REMOVED lines=11> */
[----:B------:R-:W-:Y:S01]  /*00b0*/  LOP3.LUT R5, R0, UR7, RZ, 0xfc, !PT ;  /* 0x0000000700057c12 */ /* 0x000fe2000f8efcff */
[----:B------:R-:W-:Y:S01]  /*00c0*/  USHF.L.U32 UR7, UR4, 0x5, URZ ;  /* 0x0000000504077899 */ /* 0x000fe200080006ff */
[----:B------:R-:W-:Y:S01]  /*00d0*/  LOP3.LUT R7, R7, UR5, RZ, 0xfc, !PT ;  /* 0x0000000507077c12 */ /* 0x000fe2000f8efcff */
[----:B------:R-:W-:Y:S01]  /*00e0*/  USHF.L.U32 UR4, UR4, 0x4, URZ ;  /* 0x0000000404047899 */ /* 0x000fe200080006ff */
[----:B------:R-:W-:Y:S01]  /*00f0*/  SHF.R.U32.HI R4, RZ, 0x5, R0 ;  /* 0x00000005ff047819 */ /* 0x000fe20000011600 */
[----:B---3--:R-:W-:Y:S01]  /*0100*/  IMAD.WIDE.U32 R2, R5, 0x4, R2 ;  /* 0x0000000405027825 */ /* 0x008fe200078e0002 */
[----:B------:R-:W-:-:S02]  /*0110*/  ISETP.GT.U32.AND P0, PT, R7, 0x440, PT ;  /* 0x000004400700780c */ /* 0x000fc40003f04070 */
[--C-:B------:R-:W-:Y:S02]  /*0120*/  SHF.R.U32.HI R6, RZ, 0x7, R0.reuse ;  /* 0x00000007ff067819 */ /* 0x100fe40000011600 */
[--C-:B------:R-:W-:Y:S02]  /*0130*/  SHF.R.U32.HI R5, RZ, 0x4, R0.reuse ;  /* 0x00000004ff057819 */ /* 0x100fe40000011600 */
[----:B------:R-:W-:Y:S02]  /*0140*/  SHF.R.U32.HI R8, RZ, 0x6, R0 ;  /* 0x00000006ff087819 */ /* 0x000fe40000011600 */
[----:B------:R-:W-:Y:S02]  /*0150*/  LOP3.LUT R10, R4, UR7, RZ, 0xfc, !PT ;  /* 0x00000007040a7c12 */ /* 0x000fe4000f8efcff */
[----:B------:R-:W-:Y:S02]  /*0160*/  LOP3.LUT R6, R6, UR6, RZ, 0xfc, !PT ;  /* 0x0000000606067c12 */ /* 0x000fe4000f8efcff */
[----:B------:R-:W-:-:S02]  /*0170*/  LOP3.LUT R5, R5, UR8, RZ, 0xfc, !PT ;  /* 0x0000000805057c12 */ /* 0x000fc4000f8efcff */
[----:B------:R-:W-:Y:S02]  /*0180*/  LOP3.LUT R4, R8, UR4, RZ, 0xfc, !PT ;  /* 0x0000000408047c12 */ /* 0x000fe4000f8efcff */
[----:B------:R-:W-:Y:S01]  /*0190*/  LOP3.LUT R0, R0, 0xf, RZ, 0xc0, !PT ;  /* 0x0000000f00007812 */ /* 0x000fe200078ec0ff */
[----:B--2---:R-:W-:Y:S06]  /*01a0*/  @P0 BRA `(.L_x_141) ;  /* 0x0000000000600947 */ /* 0x004fec0003800000 */
[----:B------:R-:W-:Y:S01]  /*01b0*/  IMAD.HI.U32 R8, R10, 0x3e0f83e1, RZ ;  /* 0x3e0f83e10a087827 */ /* 0x000fe200078e00ff */
[----:B------:R-:W-:Y:S04]  /*01c0*/  BSSY.RECONVERGENT B1, `(.L_x_142) ;  /* 0x0000015000017945 */ /* 0x000fe80003800200 */
[----:B------:R-:W-:Y:S01]  /*01d0*/  SHF.R.U32.HI R9, RZ, 0x4, R8 ;  /* 0x00000004ff097819 */ /* 0x000fe20000011608 */
[----:B------:R-:W-:-:S04]  /*01e0*/  VIADD R8, R6, 0xffffffdf ;  /* 0xffffffdf06087836 */ /* 0x000fc80000000000 */
[----:B------:R-:W-:-:S05]  /*01f0*/  IMAD R9, R9, -0x42, R10 ;  /* 0xffffffbe09097824 */ /* 0x000fca00078e020a */
[----:B------:R-:W-:Y:S01]  /*0200*/  ISETP.NE.AND P0, PT, R9, RZ, PT ;  /* 0x000000ff0900720c */ /* 0x000fe20003f05270 */
[----:B------:R-:W-:-:S03]  /*0210*/  IMAD.MOV.U32 R9, RZ, RZ, RZ ;  /* 0x000000ffff097224 */ /* 0x000fc600078e00ff */
[----:B------:R-:W-:-:S13]  /*0220*/  ISETP.GT.U32.OR P0, PT, R8, 0x83f, !P0 ;  /* 0x0000083f0800780c */ /* 0x000fda0004704470 */
[----:B------:R-:W-:Y:S05]  /*0230*/  @P0 BRA `(.L_x_143) ;  /* 0x0000000000340947 */ /* 0x000fea0003800000 */
[----:B------:R-:W-:-:S05]  /*0240*/  IMAD.HI.U32 R8, R5, 0x3e0f83e1, RZ ;  /* 0x3e0f83e105087827 */ /* 0x000fca00078e00ff */
[----:B------:R-:W-:-:S05]  /*0250*/  SHF.R.U32.HI R8, RZ, 0x5, R8 ;  /* 0x00000005ff087819 */ /* 0x000fca0000011608 */
[----:B------:R-:W-:-:S05]  /*0260*/  IMAD R11, R8, -0x84, R5 ;  /* 0xffffff7c080b7824 */ /* 0x000fca00078e0205 */
[----:B------:R-:W-:-:S13]  /*0270*/  ISETP.GT.U32.AND P0, PT, R11, 0x81, PT ;  /* 0x000000810b00780c */ /* 0x000fda0003f04070 */
[----:B------:R-:W-:Y:S05]  /*0280*/  @P0 BRA `(.L_x_143) ;  /* 0x0000000000200947 */ /* 0x000fea0003800000 */
[----:B------:R-:W0:Y:S01]  /*0290*/  LDC.64 R8, c[0x0][0x380] ;  /* 0x0000e000ff087b82 */ /* 0x000e220000000a00 */
[----:B------:R-:W-:-:S04]  /*02a0*/  IMAD.HI.U32 R12, R4, 0x3e0f83e1, RZ ;  /* 0x3e0f83e1040c7827 */ /* 0x000fc800078e00ff */
[----:B------:R-:W-:Y:S02]  /*02b0*/  IMAD.SHL.U32 R12, R12, 0x100, RZ ;  /* 0x000001000c0c7824 */ /* 0x000fe400078e00ff */
[----:B------:R-:W-:-:S03]  /*02c0*/  IMAD R11, R11, 0x10, R0 ;  /* 0x000000100b0b7824 */ /* 0x000fc600078e0200 */
[----:B------:R-:W-:-:S05]  /*02d0*/  LOP3.LUT R12, R12, 0xfffff800, RZ, 0xc0, !PT ;  /* 0xfffff8000c0c7812 */ /* 0x000fca00078ec0ff */
[----:B------:R-:W-:-:S04]  /*02e0*/  IMAD.IADD R11, R12, 0x1, R11 ;  /* 0x000000010c0b7824 */ /* 0x000fc800078e020b */
[----:B0-----:R-:W-:-:S06]  /*02f0*/  IMAD.WIDE.U32 R8, R11, 0x4, R8 ;  /* 0x000000040b087825 */ /* 0x001fcc00078e0008 */
[----:B------:R0:W5:Y:S02]  /*0300*/  LDG.E.CONSTANT R9, desc[UR10][R8.64+-0x4080] ;  /* 0xffbf800a08097981 */ /* 0x000164000c1e9900 */
.L_x_143:
[----:B------:R-:W-:Y:S05]  /*0310*/  BSYNC.RECONVERGENT B1 ;  /* 0x0000000000017941 */ /* 0x000fea0003800200 */
.L_x_142:
[----:B-----5:R1:W-:Y:S02]  /*0320*/  STG.E desc[UR10][R2.64], R9 ;  /* 0x0000000902007986 */ /* 0x0203e4000c10190a */
.L_x_141:
[----:B------:R-:W-:Y:S05]  /*0330*/  BSYNC.RECONVERGENT B0 ;  /* 0x0000000000007941 */ /* 0x000fea0003800200 */
.L_x_140:
[----:B------:R-:W-:-:S13]  /*0340*/  ISETP.GT.U32.AND P0, PT, R7, 0x40, PT ;  /* 0x000000400700780c */ /* 0x000fda0003f04070 */
[----:B------:R-:W-:Y:S05]  /*0350*/  @P0 EXIT ;  /* 0x000000000000094d */ /* 0x000fea0003800000 */
[----:B------:R-:W-:Y:S01]  /*0360*/  IMAD.MOV.U32 R7, RZ, RZ, 0x3e0f83e1 ;  /* 0x3e0f83e1ff077424 */ /* 0x000fe200078e00ff */
[----:B------:R-:W-:Y:S01]  /*0370*/  BSSY.RECONVERGENT B0, `(.L_x_144) ;  /* 0x0000017000007945 */ /* 0x000fe20003800200 */
[----:B------:R-:W-:Y:S02]  /*0380*/  VIADD R6, R6, 0x7df ;  /* 0x000007df06067836 */ /* 0x000fe40000000000 */
[----:B------:R-:W-:Y:S02]  /*0390*/  IMAD R10, R10, R7, -0xf83e000 ;  /* 0xf07c20000a0a7424 */ /* 0x000fe400078e0207 */
[----:B------:R-:W-:-:S03]  /*03a0*/  IMAD.MOV.U32 R7, RZ, RZ, RZ ;  /* 0x000000ffff077224 */ /* 0x000fc600078e00ff */
[----:B------:R-:W-:-:S04]  /*03b0*/  SHF.L.W.U32.HI R10, R10, 0x1f, R10 ;  /* 0x0000001f0a0a7819 */ /* 0x000fc80000010e0a */
[----:B------:R-:W-:-:S04]  /*03c0*/  ISETP.GE.U32.AND P0, PT, R10, 0x3e0f83f, PT ;  /* 0x03e0f83f0a00780c */ /* 0x000fc80003f06070 */
[----:B------:R-:W-:-:S13]  /*03d0*/  ISETP.GT.U32.OR P0, PT, R6, 0x83f, !P0 ;  /* 0x0000083f0600780c */ /* 0x000fda0004704470 */
[----:B------:R-:W-:Y:S05]  /*03e0*/  @P0 BRA `(.L_x_145) ;  /* 0x00000000003c0947 */ /* 0x000fea0003800000 */
[----:B------:R-:W-:-:S04]  /*03f0*/  VIADD R5, R5, 0x4000 ;  /* 0x0000400005057836 */ /* 0x000fc80000000000 */
[----:B------:R-:W-:-:S05]  /*0400*/  IMAD.HI.U32 R6, R5, 0x3e0f83e1, RZ ;  /* 0x3e0f83e105067827 */ /* 0x000fca00078e00ff */
[----:B------:R-:W-:-:S05]  /*0410*/  SHF.R.U32.HI R6, RZ, 0x5, R6 ;  /* 0x00000005ff067819 */ /* 0x000fca0000011606 */
[----:B------:R-:W-:-:S05]  /*0420*/  IMAD R5, R6, -0x84, R5 ;  /* 0xffffff7c06057824 */ /* 0x000fca00078e0205 */
[----:B------:R-:W-:-:S13]  /*0430*/  ISETP.GT.U32.AND P0, PT, R5, 0x81, PT ;  /* 0x000000810500780c */ /* 0x000fda0003f04070 */
[----:B------:R-:W-:Y:S05]  /*0440*/  @P0 BRA `(.L_x_145) ;  /* 0x0000000000240947 */ /* 0x000fea0003800000 */
[----:B------:R-:W2:Y:S01]  /*0450*/  LDC.64 R6, c[0x0][0x380] ;  /* 0x0000e000ff067b82 */ /* 0x000ea20000000a00 */
[----:B------:R-:W-:Y:S02]  /*0460*/  VIADD R4, R4, 0x1000 ;  /* 0x0000100004047836 */ /* 0x000fe40000000000 */
[----:B------:R-:W-:Y:S02]  /*0470*/  IMAD R5, R5, 0x10, R0 ;  /* 0x0000001005057824 */ /* 0x000fe400078e0200 */
[----:B------:R-:W-:-:S04]  /*0480*/  IMAD.HI.U32 R4, R4, 0x3e0f83e1, RZ ;  /* 0x3e0f83e104047827 */ /* 0x000fc800078e00ff */
[----:B------:R-:W-:-:S05]  /*0490*/  IMAD.SHL.U32 R4, R4, 0x100, RZ ;  /* 0x0000010004047824 */ /* 0x000fca00078e00ff */
[----:B------:R-:W-:-:S04]  /*04a0*/  LOP3.LUT R4, R4, 0xfffff800, RZ, 0xc0, !PT ;  /* 0xfffff80004047812 */ /* 0x000fc800078ec0ff */
[----:B------:R-:W-:-:S05]  /*04b0*/  IADD3 R5, PT, PT, R5, -0x1020, R4 ;  /* 0xffffefe005057810 */ /* 0x000fca0007ffe004 */
[----:B--2---:R-:W-:-:S05]  /*04c0*/  IMAD.WIDE.U32 R4, R5, 0x4, R6 ;  /* 0x0000000405047825 */ /* 0x004fca00078e0006 */
[----:B------:R2:W5:Y:S02]  /*04d0*/  LDG.E.CONSTANT R7, desc[UR10][R4.64] ;  /* 0x0000000a04077981 */ /* 0x000564000c1e9900 */
.L_x_145:
[----:B------:R-:W-:Y:S05]  /*04e0*/  BSYNC.RECONVERGENT B0 ;  /* 0x0000000000007941 */ /* 0x000fea0003800200 */
.L_x_144:
[----:B-----5:R-:W-:Y:S01]  /*04f0*/  STG.E desc[UR10][R2.64+0x100000], R7 ;  /* 0x1000000702007986 */ /* 0x020fe2000c10190a */
[----:B------:R-:W-:Y:S05]  /*0500*/  EXIT ;  /* 0x000000000000794d */ /* 0x000fea0003800000 */
.L_x_146:
        /* <DEDUP_REMOVED lines=15> */
.L_x_192:


//--------------------- .text.default_function_kernel_10 --------------------------
	.section	.text.default_function_kernel_10,"ax",@progbits
	.align	128
        .global         default_function_kernel_10
        .type           default_function_kernel_10,@function
        .size           default_function_kernel_10,(.L_x_193 - default_function_kernel_10)
        .other          default_function_kernel_10,@"STO_CUDA_ENTRY STV_DEFAULT"
default_function_kernel_10:
.text.default_function_kernel_10:
        /* <DEDUP_REMOVED lines=39> */
.L_x_147:
        /* <DEDUP_REMOVED lines=9> */
.L_x_193:


//--------------------- .text.default_function_kernel_3 --------------------------
	.section	.text.default_function_kernel_3,"ax",@progbits
	.align	128
        .global         default_function_kernel_3
        .type           default_function_kernel_3,@function
        .size           default_function_kernel_3,(.L_x_194 - default_function_kernel_3)
        .other          default_function_kernel_3,@"STO_CUDA_ENTRY STV_DEFAULT"
default_function_kernel_3:
.text.default_function_kernel_3:
        /* <DEDUP_REMOVED lines=8> */
[----:B---3--:R-:W-:-:S05]  /*0080*/  IMAD.WIDE.U32 R2, R7, 0x4, R2 ;  /* 0x0000000407027825 */ /* 0x008fca00078e0002 */
[----:B--2---:R-:W2:Y:S04]  /*0090*/  LDG.E.CONSTANT R0, desc[UR6][R2.64] ;  /* 0x0000000602007981 */ /* 0x004ea8000c1e9900 */
[----:B------:R-:W3:Y:S01]  /*00a0*/  LDG.E.CONSTANT R6, desc[UR6][R2.64+0x100000] ;  /* 0x1000000602067981 */ /* 0x000ee2000c1e9900 */
[----:B----4-:R-:W-:Y:S01]  /*00b0*/  IMAD.WIDE.U32 R4, R7, 0x4, R4 ;  /* 0x0000000407047825 */ /* 0x010fe200078e0004 */
[----:B--2---:R-:W-:Y:S02]  /*00c0*/  FMNMX R7, RZ, R0, !PT ;  /* 0x00000000ff077209 */ /* 0x004fe40007800000 */
[----:B---3--:R-:W-:-:S03]  /*00d0*/  FMNMX R9, RZ, R6, !PT ;  /* 0x00000006ff097209 */ /* 0x008fc60007800000 */
[----:B------:R-:W-:Y:S04]  /*00e0*/  STG.E desc[UR6][R4.64], R7 ;  /* 0x0000000704007986 */ /* 0x000fe8000c101906 */
[----:B------:R-:W-:Y:S01]  /*00f0*/  STG.E desc[UR6][R4.64+0x100000], R9 ;  /* 0x1000000904007986 */ /* 0x000fe2000c101906 */
[----:B------:R-:W-:Y:S05]  /*0100*/  EXIT ;  /* 0x000000000000794d */ /* 0x000fea0003800000 */
.L_x_148:
        /* <DEDUP_REMOVED lines=15> */
.L_x_194:


//--------------------- .text.default_function_kernel_4 --------------------------
	.section	.text.default_function_kernel_4,"ax",@progbits
	.align	128
        .global         default_function_kernel_4
        .type           default_function_kernel_4,@function
        .size           default_function_kernel_4,(.L_x_195 - default_function_kernel_4)
        .other          default_function_kernel_4,@"STO_CUDA_ENTRY STV_DEFAULT"
default_function_kernel_4:
.text.default_function_kernel_4:
        /* <DEDUP_REMOVED lines=39> */
.L_x_149:
        /* <DEDUP_REMOVED lines=9> */
.L_x_195:


//--------------------- .text.default_function_kernel_13 --------------------------
	.section	.text.default_function_kernel_13,"ax",@progbits
	.align	128
        .global         default_function_kernel_13
        .type           default_function_kernel_13,@function
        .size           default_function_kernel_13,(.L_x_196 - default_function_kernel_13)
        .other          default_function_kernel_13,@"STO_CUDA_ENTRY STV_DEFAULT"
default_function_kernel_13:
.text.default_function_kernel_13:
        /* <DEDUP_REMOVED lines=24> */
[----:B------:R-:W-:-:S04]  /*0180*/  IMAD.MOV.U32 R11, RZ, RZ, RZ ;  /* 0x000000ffff0b7224 */ /* 0x000fc800078e00ff */
        /* <DEDUP_REMOVED lines=18> */
.L_x_153:
[----:B------:R-:W-:Y:S05]  /*02b0*/  BSYNC.RECONVERGENT B1 ;  /* 0x0000000000017941 */ /* 0x000fea0003800200 */
.L_x_152:
[----:B-----5:R1:W-:Y:S02]  /*02c0*/  STG.E desc[UR8][R2.64], R11 ;  /* 0x0000000b02007986 */ /* 0x0203e4000c101908 */
.L_x_151:
[----:B------:R-:W-:Y:S05]  /*02d0*/  BSYNC.RECONVERGENT B0 ;  /* 0x0000000000007941 */ /* 0x000fea0003800200 */
.L_x_150:
[----:B------:R-:W-:Y:S01]  /*02e0*/  ISETP.GT.U32.AND P0, PT, R0, 0x2982, PT ;  /* 0x000029820000780c */ /* 0x000fe20003f04070 */
[----:B------:R-:W-:-:S12]  /*02f0*/  BSSY.RECONVERGENT B0, `(.L_x_154) ;  /* 0x000001c000007945 */ /* 0x000fd80003800200 */
[----:B------:R-:W-:Y:S05]  /*0300*/  @P0 BRA `(.L_x_155) ;  /* 0x0000000000680947 */ /* 0x000fea0003800000 */
[----:B------:R-:W-:Y:S01]  /*0310*/  IADD3 R7, PT, PT, R6, 0x2000, RZ ;  /* 0x0000200006077810 */ /* 0x000fe20007ffe0ff */
[----:B------:R-:W-:Y:S01]  /*0320*/  BSSY.RECONVERGENT B1, `(.L_x_156) ;  /* 0x0000017000017945 */ /* 0x000fe20003800200 */
[----:B------:R-:W-:-:S03]  /*0330*/  IMAD.MOV.U32 R9, RZ, RZ, RZ ;  /* 0x000000ffff097224 */ /* 0x000fc600078e00ff */
        /* <DEDUP_REMOVED lines=21> */
.L_x_157:
[----:B------:R-:W-:Y:S05]  /*0490*/  BSYNC.RECONVERGENT B1 ;  /* 0x0000000000017941 */ /* 0x000fea0003800200 */
.L_x_156:
[----:B-----5:R3:W-:Y:S02]  /*04a0*/  STG.E desc[UR8][R2.64+0x100000], R9 ;  /* 0x1000000902007986 */ /* 0x0207e4000c101908 */
.L_x_155:
[----:B------:R-:W-:Y:S05]  /*04b0*/  BSYNC.RECONVERGENT B0 ;  /* 0x0000000000007941 */ /* 0x000fea0003800200 */
.L_x_154:
[----:B------:R-:W-:Y:S01]  /*04c0*/  ISETP.GT.U32.AND P0, PT, R0, 0x2182, PT ;  /* 0x000021820000780c */ /* 0x000fe20003f04070 */
[----:B------:R-:W-:-:S12]  /*04d0*/  BSSY.RECONVERGENT B0, `(.L_x_158) ;  /* 0x000001c000007945 */ /* 0x000fd80003800200 */
[----:B------:R-:W-:Y:S05]  /*04e0*/  @P0 BRA `(.L_x_159) ;  /* 0x0000000000680947 */ /* 0x000fea0003800000 */
[----:B------:R-:W-:Y:S01]  /*04f0*/  VIADD R7, R6, 0x4000 ;  /* 0x0000400006077836 */ /* 0x000fe20000000000 */
[----:B------:R-:W-:Y:S01]  /*0500*/  BSSY.RECONVERGENT B1, `(.L_x_160) ;  /* 0x0000017000017945 */ /* 0x000fe20003800200 */
[----:B---3--:R-:W-:Y:S02]  /*0510*/  IMAD.MOV.U32 R9, RZ, RZ, RZ ;  /* 0x000000ffff097224 */ /* 0x008fe400078e00ff */
        /* <DEDUP_REMOVED lines=21> */
.L_x_161:
[----:B------:R-:W-:Y:S05]  /*0670*/  BSYNC.RECONVERGENT B1 ;  /* 0x0000000000017941 */ /* 0x000fea0003800200 */
.L_x_160:
[----:B-----5:R4:W-:Y:S02]  /*0680*/  STG.E desc[UR8][R2.64+0x200000], R9 ;  /* 0x2000000902007986 */ /* 0x0209e4000c101908 */
.L_x_159:
[----:B------:R-:W-:Y:S05]  /*0690*/  BSYNC.RECONVERGENT B0 ;  /* 0x0000000000007941 */ /* 0x000fea0003800200 */
.L_x_158:
[----:B------:R-:W-:Y:S01]  /*06a0*/  ISETP.GT.U32.AND P0, PT, R0, 0x1982, PT ;  /* 0x000019820000780c */ /* 0x000fe20003f04070 */
[----:B------:R-:W-:-:S12]  /*06b0*/  BSSY.RECONVERGENT B0, `(.L_x_162) ;  /* 0x000001c000007945 */ /* 0x000fd80003800200 */
[----:B------:R-:W-:Y:S05]  /*06c0*/  @P0 BRA `(.L_x_163) ;  /* 0x0000000000680947 */ /* 0x000fea0003800000 */
[----:B------:R-:W-:Y:S01]  /*06d0*/  IADD3 R7, PT, PT, R6, 0x6000, RZ ;  /* 0x0000600006077810 */ /* 0x000fe20007ffe0ff */
[----:B------:R-:W-:Y:S01]  /*06e0*/  BSSY.RECONVERGENT B1, `(.L_x_164) ;  /* 0x0000017000017945 */ /* 0x000fe20003800200 */
[----:B---34-:R-:W-:-:S03]  /*06f0*/  IMAD.MOV.U32 R9, RZ, RZ, RZ ;  /* 0x000000ffff097224 */ /* 0x018fc600078e00ff */
        /* <DEDUP_REMOVED lines=21> */
.L_x_165:
[----:B------:R-:W-:Y:S05]  /*0850*/  BSYNC.RECONVERGENT B1 ;  /* 0x0000000000017941 */ /* 0x000fea0003800200 */
.L_x_164:
[----:B-----5:R3:W-:Y:S02]  /*0860*/  STG.E desc[UR8][R2.64+0x300000], R9 ;  /* 0x3000000902007986 */ /* 0x0207e4000c101908 */
.L_x_163:
[----:B------:R-:W-:Y:S05]  /*0870*/  BSYNC.RECONVERGENT B0 ;  /* 0x0000000000007941 */ /* 0x000fea0003800200 */
.L_x_162:
[----:B------:R-:W-:Y:S01]  /*0880*/  ISETP.GT.U32.AND P0, PT, R0, 0x1182, PT ;  /* 0x000011820000780c */ /* 0x000fe20003f04070 */
[----:B------:R-:W-:-:S12]  /*0890*/  BSSY.RECONVERGENT B0, `(.L_x_166) ;  /* 0x000001c000007945 */ /* 0x000fd80003800200 */
[----:B------:R-:W-:Y:S05]  /*08a0*/  @P0 BRA `(.L_x_167) ;  /* 0x0000000000680947 */ /* 0x000fea0003800000 */
[----:B------:R-:W-:Y:S01]  /*08b0*/  VIADD R7, R6, 0x8000 ;  /* 0x0000800006077836 */ /* 0x000fe20000000000 */
[----:B------:R-:W-:Y:S01]  /*08c0*/  BSSY.RECONVERGENT B1, `(.L_x_168) ;  /* 0x0000017000017945 */ /* 0x000fe20003800200 */
[----:B---34-:R-:W-:Y:S02]  /*08d0*/  HFMA2 R9, -RZ, RZ, 0, 0 ;  /* 0x00000000ff097431 */ /* 0x018fe400000001ff */
        /* <DEDUP_REMOVED lines=21> */
.L_x_169:
[----:B------:R-:W-:Y:S05]  /*0a30*/  BSYNC.RECONVERGENT B1 ;  /* 0x0000000000017941 */ /* 0x000fea0003800200 */
.L_x_168:
[----:B-----5:R3:W-:Y:S02]  /*0a40*/  STG.E desc[UR8][R2.64+0x400000], R9 ;  /* 0x4000000902007986 */ /* 0x0207e4000c101908 */
.L_x_167:
[----:B------:R-:W-:Y:S05]  /*0a50*/  BSYNC.RECONVERGENT B0 ;  /* 0x0000000000007941 */ /* 0x000fea0003800200 */
.L_x_166:
[----:B------:R-:W-:Y:S01]  /*0a60*/  ISETP.GT.U32.AND P0, PT, R0, 0x982, PT ;  /* 0x000009820000780c */ /* 0x000fe20003f04070 */
[----:B------:R-:W-:-:S12]  /*0a70*/  BSSY.RECONVERGENT B0, `(.L_x_170) ;  /* 0x000001c000007945 */ /* 0x000fd80003800200 */
[----:B------:R-:W-:Y:S05]  /*0a80*/  @P0 BRA `(.L_x_171) ;  /* 0x0000000000680947 */ /* 0x000fea0003800000 */
[----:B------:R-:W-:Y:S01]  /*0a90*/  VIADD R7, R6, 0xa000 ;  /* 0x0000a00006077836 */ /* 0x000fe20000000000 */
[----:B------:R-:W-:Y:S01]  /*0aa0*/  BSSY.RECONVERGENT B1, `(.L_x_172) ;  /* 0x0000017000017945 */ /* 0x000fe20003800200 */
[----:B---34-:R-:W-:Y:S02]  /*0ab0*/  IMAD.MOV.U32 R9, RZ, RZ, RZ ;  /* 0x000000ffff097224 */ /* 0x018fe400078e00ff */
        /* <DEDUP_REMOVED lines=21> */
.L_x_173:
[----:B------:R-:W-:Y:S05]  /*0c10*/  BSYNC.RECONVERGENT B1 ;  /* 0x0000000000017941 */ /* 0x000fea0003800200 */
.L_x_172:
[----:B-----5:R3:W-:Y:S02]  /*0c20*/  STG.E desc[UR8][R2.64+0x500000], R9 ;  /* 0x5000000902007986 */ /* 0x0207e4000c101908 */
.L_x_171:
[----:B------:R-:W-:Y:S05]  /*0c30*/  BSYNC.RECONVERGENT B0 ;  /* 0x0000000000007941 */ /* 0x000fea0003800200 */
.L_x_170:
[----:B------:R-:W-:-:S13]  /*0c40*/  ISETP.GT.U32.AND P0, PT, R0, 0x182, PT ;  /* 0x000001820000780c */ /* 0x000fda0003f04070 */
[----:B------:R-:W-:Y:S05]  /*0c50*/  @P0 EXIT ;  /* 0x000000000000094d */ /* 0x000fea0003800000 */
[----:B------:R-:W-:Y:S01]  /*0c60*/  IADD3 R6, PT, PT, R6, 0xc000, RZ ;  /* 0x0000c00006067810 */ /* 0x000fe20007ffe0ff */
[----:B------:R-:W-:Y:S04]  /*0c70*/  BSSY.RECONVERGENT B0, `(.L_x_174) ;  /* 0x0000017000007945 */ /* 0x000fe80003800200 */
[----:B------:R-:W-:-:S05]  /*0c80*/  IMAD.HI.U32 R0, R6, -0x57f57f57, RZ ;  /* 0xa80a80a906007827 */ /* 0x000fca00078e00ff */
[----:B------:R-:W-:-:S05]  /*0c90*/  SHF.R.U32.HI R7, RZ, 0x8, R0 ;  /* 0x00000008ff077819 */ /* 0x000fca0000011600 */
[----:B------:R-:W-:-:S05]  /*0ca0*/  IMAD R7, R7, -0x186, R6 ;  /* 0xfffffe7a07077824 */ /* 0x000fca00078e0206 */
[----:B------:R-:W-:Y:S01]  /*0cb0*/  ISETP.GE.U32.AND P0, PT, R7, 0x3, PT ;  /* 0x000000030700780c */ /* 0x000fe20003f06070 */
[----:B------:R-:W-:-:S03]  /*0cc0*/  IMAD.MOV.U32 R7, RZ, RZ, RZ ;  /* 0x000000ffff077224 */ /* 0x000fc600078e00ff */
[----:B------:R-:W-:-:S13]  /*0cd0*/  ISETP.GT.U32.OR P0, PT, R5, 0x242, !P0 ;  /* 0x000002420500780c */ /* 0x000fda0004704470 */
[----:B------:R-:W-:Y:S05]  /*0ce0*/  @P0 BRA `(.L_x_175) ;  /* 0x00000000003c0947 */ /* 0x000fea0003800000 */
[----:B------:R-:W-:-:S04]  /*0cf0*/  VIADD R4, R4, 0x180000 ;  /* 0x0018000004047836 */ /* 0x000fc80000000000 */
[----:B------:R-:W-:-:S05]  /*0d00*/  IMAD.HI.U32 R0, R4, -0x57f57f57, RZ ;  /* 0xa80a80a904007827 */ /* 0x000fca00078e00ff */
[----:B---34-:R-:W-:-:S05]  /*0d10*/  SHF.R.U32.HI R9, RZ, 0xd, R0 ;  /* 0x0000000dff097819 */ /* 0x018fca0000011600 */
[----:B------:R-:W-:-:S05]  /*0d20*/  IMAD R9, R9, -0x30c0, R4 ;  /* 0xffffcf4009097824 */ /* 0x000fca00078e0204 */
[----:B------:R-:W-:-:S13]  /*0d30*/  ISETP.GT.U32.AND P0, PT, R9, 0x305f, PT ;  /* 0x0000305f0900780c */ /* 0x000fda0003f04070 */
[----:B------:R-:W-:Y:S05]  /*0d40*/  @P0 BRA `(.L_x_175) ;  /* 0x0000000000240947 */ /* 0x000fea0003800000 */
[----:B------:R-:W-:-:S04]  /*0d50*/  IADD3 R5, PT, PT, R5, 0x6000, RZ ;  /* 0x0000600005057810 */ /* 0x000fc80007ffe0ff */
[----:B------:R-:W-:Y:S02]  /*0d60*/  LOP3.LUT R0, R5, 0xffff, RZ, 0xc0, !PT ;  /* 0x0000ffff05007812 */ /* 0x000fe400078ec0ff */
[----:B------:R-:W3:Y:S03]  /*0d70*/  LDC.64 R4, c[0x0][0x380] ;  /* 0x0000e000ff047b82 */ /* 0x000ee60000000a00 */
[----:B------:R-:W-:-:S05]  /*0d80*/  IMAD R0, R0, 0xa80b, RZ ;  /* 0x0000a80b00007824 */ /* 0x000fca00078e02ff */
[----:B------:R-:W-:-:S05]  /*0d90*/  SHF.R.U32.HI R0, RZ, 0x17, R0 ;  /* 0x00000017ff007819 */ /* 0x000fca0000011600 */
[----:B------:R-:W-:-:S04]  /*0da0*/  IMAD R0, R0, 0x3000, R9 ;  /* 0x0000300000007824 */ /* 0x000fc800078e0209 */
[----:B------:R-:W-:-:S04]  /*0db0*/  VIADD R7, R0, 0xffffcfa0 ;  /* 0xffffcfa000077836 */ /* 0x000fc80000000000 */
[----:B---3--:R-:W-:-:S05]  /*0dc0*/  IMAD.WIDE.U32 R4, R7, 0x4, R4 ;  /* 0x0000000407047825 */ /* 0x008fca00078e0004 */
[----:B------:R3:W5:Y:S02]  /*0dd0*/  LDG.E.CONSTANT R7, desc[UR8][R4.64] ;  /* 0x0000000804077981 */ /* 0x000764000c1e9900 */
.L_x_175:
[----:B------:R-:W-:Y:S05]  /*0de0*/  BSYNC.RECONVERGENT B0 ;  /* 0x0000000000007941 */ /* 0x000fea0003800200 */
.L_x_174:
[----:B-----5:R-:W-:Y:S01]  /*0df0*/  STG.E desc[UR8][R2.64+0x600000], R7 ;  /* 0x6000000702007986 */ /* 0x020fe2000c101908 */
[----:B------:R-:W-:Y:S05]  /*0e00*/  EXIT ;  /* 0x000000000000794d */ /* 0x000fea0003800000 */
.L_x_176:
        /* <DEDUP_REMOVED lines=15> */
.L_x_196:


//--------------------- .text.default_function_kernel_12 --------------------------
	.section	.text.default_function_kernel_12,"ax",@progbits
	.align	128
        .global         default_function_kernel_12
        .type           default_function_kernel_12,@function
        .size           default_function_kernel_12,(.L_x_197 - default_function_kernel_12)
        .other          default_function_kernel_12,@"STO_CUDA_ENTRY STV_DEFAULT"
default_function_kernel_12:
.text.default_function_kernel_12:
        /* <DEDUP_REMOVED lines=24> */
[----:B------:R-:W-:Y:S04]  /*0180*/  STG.E desc[UR6][R2.64+0x400000], R13 ;  /* 0x4000000d02007986 */ /* 0x000fe8000c101906 */
[----:B------:R-:W-:Y:S01]  /*0190*/  STG.E desc[UR6][R2.64+0x500000], R15 ;  /* 0x5000000f02007986 */ /* 0x000fe2000c101906 */
[----:B------:R-:W-:Y:S05]  /*01a0*/  EXIT ;  /* 0x000000000000794d */ /* 0x000fea0003800000 */
.L_x_177:
        /* <DEDUP_REMOVED lines=13> */
.L_x_197:


//--------------------- .text.default_function_kernel_1 --------------------------
	.section	.text.default_function_kernel_1,"ax",@progbits
	.align	128
        .global         default_function_kernel_1
        .type           default_function_kernel_1,@function
        .size           default_function_kernel_1,(.L_x_198 - default_function_kernel_1)
        .other          default_function_kernel_1,@"STO_CUDA_ENTRY STV_DEFAULT"
default_function_kernel_1:
.text.default_function_kernel_1:
[----:B------:R-:W-:Y:S01]  /*0000*/  LDC R1, c[0x0][0x37c] ;  /* 0x0000df00ff017b82 */ /* 0x000fe20000000800 */
[----:B------:R-:W0:Y:S07]  /*0010*/  S2R R0, SR_CTAID.X ;  /* 0x0000000000007919 */ /* 0x000e2e0000002500 */
[----:B------:R-:W1:Y:S01]  /*0020*/  LDC.64 R12, c[0x0][0x380] ;  /* 0x0000e000ff0c7b82 */ /* 0x000e620000000a00 */
[----:B------:R-:W2:Y:S01]  /*0030*/  LDCU.64 UR4, c[0x0][0x358] ;  /* 0x00006b00ff0477ac */ /* 0x000ea20008000a00 */
[----:B------:R-:W3:Y:S01]  /*0040*/  S2R R3, SR_TID.X ;  /* 0x0000000000037919 */ /* 0x000ee20000002100 */
[----:B0-----:R-:W-:-:S02]  /*0050*/  SHF.L.U32 R6, R0, 0xa, RZ ;  /* 0x0000000a00067819 */ /* 0x001fc400000006ff */
[----:B------:R-:W-:Y:S02]  /*0060*/  SHF.R.U32.HI R0, RZ, 0x3, R0 ;  /* 0x00000003ff007819 */ /* 0x000fe40000011600 */
[----:B---3--:R-:W-:-:S05]  /*0070*/  LOP3.LUT R6, R6, R3, RZ, 0xfc, !PT ;  /* 0x0000000306067212 */ /* 0x008fca00078efcff */
[----:B------:R-:W-:Y:S01]  /*0080*/  IMAD.HI.U32 R2, R6, 0x2aaaaaab, RZ ;  /* 0x2aaaaaab06027827 */ /* 0x000fe200078e00ff */
[----:B------:R-:W-:-:S03]  /*0090*/  IADD3 R7, PT, PT, R0, 0x20, RZ ;  /* 0x0000002000077810 */ /* 0x000fc60007ffe0ff */
[----:B------:R-:W-:Y:S01]  /*00a0*/  VIADD R4, R6, 0x40000 ;  /* 0x0004000006047836 */ /* 0x000fe20000000000 */
[----:B------:R-:W-:Y:S01]  /*00b0*/  SHF.R.U32.HI R3, RZ, 0xc, R2 ;  /* 0x0000000cff037819 */ /* 0x000fe20000011602 */
[----:B------:R-:W-:-:S04]  /*00c0*/  IMAD.HI.U32 R2, R0, 0x55555556, RZ ;  /* 0x5555555600027827 */ /* 0x000fc800078e00ff */
[----:B------:R-:W-:-:S04]  /*00d0*/  IMAD R3, R3, -0x6000, R6 ;  /* 0xffffa00003037824 */ /* 0x000fc800078e0206 */
[----:B------:R-:W-:-:S04]  /*00e0*/  IMAD R5, R2, 0x6180, R3 ;  /* 0x0000618002057824 */ /* 0x000fc800078e0203 */
[C---:B-1----:R-:W-:Y:S01]  /*00f0*/  IMAD.WIDE.U32 R2, R5.reuse, 0x4, R12 ;  /* 0x0000000405027825 */ /* 0x042fe200078e000c */
[----:B------:R-:W-:-:S04]  /*0100*/  IADD3 R17, PT, PT, R5, 0x6180, RZ ;  /* 0x0000618005117810 */ /* 0x000fc80007ffe0ff */
[----:B--2---:R-:W2:Y:S01]  /*0110*/  LDG.E.CONSTANT R21, desc[UR4][R2.64] ;  /* 0x0000000402157981 */ /* 0x004ea2000c1e9900 */
[----:B------:R-:W-:-:S03]  /*0120*/  IMAD.WIDE.U32 R16, R17, 0x4, R12 ;  /* 0x0000000411107825 */ /* 0x000fc600078e000c */
[----:B------:R-:W2:Y:S01]  /*0130*/  LDG.E.CONSTANT R26, desc[UR4][R2.64+0x300] ;  /* 0x00030004021a7981 */ /* 0x000ea2000c1e9900 */
[----:B------:R-:W-:-:S03]  /*0140*/  IMAD.HI.U32 R8, R4, -0x55555555, RZ ;  /* 0xaaaaaaab04087827 */ /* 0x000fc600078e00ff */
[----:B------:R0:W3:Y:S04]  /*0150*/  LDG.E.CONSTANT R28, desc[UR4][R2.64+0x600] ;  /* 0x00060004021c7981 */ /* 0x0000e8000c1e9900 */
[----:B------:R-:W3:Y:S01]  /*0160*/  LDG.E.CONSTANT R25, desc[UR4][R16.64] ;  /* 0x0000000410197981 */ /* 0x000ee2000c1e9900 */
[----:B------:R-:W-:Y:S01]  /*0170*/  IMAD.HI.U32 R7, R7, -0x55555555, RZ ;  /* 0xaaaaaaab07077827 */ /* 0x000fe200078e00ff */
[----:B------:R-:W-:Y:S02]  /*0180*/  SHF.R.U32.HI R9, RZ, 0xe, R8 ;  /* 0x0000000eff097819 */ /* 0x000fe40000011608 */
[----:B------:R-:W4:Y:S04]  /*0190*/  LDG.E.CONSTANT R11, desc[UR4][R16.64+0x300] ;  /* 0x00030004100b7981 */ /* 0x000f28000c1e9900 */
[----:B------:R1:W4:Y:S01]  /*01a0*/  LDG.E.CONSTANT R20, desc[UR4][R16.64+0x600] ;  /* 0x0006000410147981 */ /* 0x000322000c1e9900 */
[----:B------:R-:W-:Y:S01]  /*01b0*/  IADD3 R15, PT, PT, R5, 0xc300, RZ ;  /* 0x0000c300050f7810 */ /* 0x000fe20007ffe0ff */
[----:B------:R-:W-:Y:S01]  /*01c0*/  IMAD R8, R9, -0x6000, R4 ;  /* 0xffffa00009087824 */ /* 0x000fe200078e0204 */
[----:B------:R-:W-:-:S03]  /*01d0*/  SHF.R.U32.HI R7, RZ, 0x1, R7 ;  /* 0x00000001ff077819 */ /* 0x000fc60000011607 */
[----:B------:R-:W-:-:S04]  /*01e0*/  IMAD.WIDE.U32 R14, R15, 0x4, R12 ;  /* 0x000000040f0e7825 */ /* 0x000fc800078e000c */
[----:B------:R-:W-:Y:S01]  /*01f0*/  IMAD R9, R7, 0x6180, R8 ;  /* 0x0000618007097824 */ /* 0x000fe200078e0208 */
[----:B------:R-:W5:Y:S03]  /*0200*/  LDG.E.CONSTANT R5, desc[UR4][R14.64] ;  /* 0x000000040e057981 */ /* 0x000f66000c1e9900 */
[C---:B0-----:R-:W-:Y:S01]  /*0210*/  VIADD R3, R9.reuse, 0x6180 ;  /* 0x0000618009037836 */ /* 0x041fe20000000000 */
[----:B------:R-:W5:Y:S01]  /*0220*/  LDG.E.CONSTANT R2, desc[UR4][R14.64+0x300] ;  /* 0x000300040e027981 */ /* 0x000f62000c1e9900 */
[----:B------:R-:W-:-:S04]  /*0230*/  IMAD.WIDE.U32 R18, R9, 0x4, R12 ;  /* 0x0000000409127825 */ /* 0x000fc800078e000c */
[----:B-1----:R-:W-:Y:S01]  /*0240*/  IMAD.WIDE.U32 R16, R3, 0x4, R12 ;  /* 0x0000000403107825 */ /* 0x002fe200078e000c */
[----:B------:R-:W5:Y:S01]  /*0250*/  LDG.E.CONSTANT R8, desc[UR4][R18.64] ;  /* 0x0000000412087981 */ /* 0x000f62000c1e9900 */
[----:B------:R-:W-:-:S03]  /*0260*/  IADD3 R23, PT, PT, R9, 0xc300, RZ ;  /* 0x0000c30009177810 */ /* 0x000fc60007ffe0ff */
[----:B------:R-:W5:Y:S04]  /*0270*/  LDG.E.CONSTANT R3, desc[UR4][R18.64+0x300] ;  /* 0x0003000412037981 */ /* 0x000f68000c1e9900 */
[----:B------:R0:W5:Y:S04]  /*0280*/  LDG.E.CONSTANT R7, desc[UR4][R18.64+0x600] ;  /* 0x0006000412077981 */ /* 0x000168000c1e9900 */
[----:B------:R-:W5:Y:S04]  /*0290*/  LDG.E.CONSTANT R10, desc[UR4][R16.64] ;  /* 0x00000004100a7981 */ /* 0x000f68000c1e9900 */
[----:B------:R-:W5:Y:S01]  /*02a0*/  LDG.E.CONSTANT R9, desc[UR4][R16.64+0x300] ;  /* 0x0003000410097981 */ /* 0x000f62000c1e9900 */
[----:B0-----:R-:W-:-:S03]  /*02b0*/  IMAD.WIDE.U32 R18, R23, 0x4, R12 ;  /* 0x0000000417127825 */ /* 0x001fc600078e000c */
[----:B------:R-:W5:Y:S04]  /*02c0*/  LDG.E.CONSTANT R22, desc[UR4][R16.64+0x600] ;  /* 0x0006000410167981 */ /* 0x000f68000c1e9900 */
[----:B------:R-:W5:Y:S04]  /*02d0*/  LDG.E.CONSTANT R27, desc[UR4][R18.64] ;  /* 0x00000004121b7981 */ /* 0x000f68000c1e9900 */
[----:B------:R-:W5:Y:S04]  /*02e0*/  LDG.E.CONSTANT R24, desc[UR4][R18.64+0x300] ;  /* 0x0003000412187981 */ /* 0x000f68000c1e9900 */
[----:B------:R0:W5:Y:S04]  /*02f0*/  LDG.E.CONSTANT R23, desc[UR4][R14.64+0x600] ;  /* 0x000600040e177981 */ /* 0x000168000c1e9900 */
[----:B------:R-:W5:Y:S01]  /*0300*/  LDG.E.CONSTANT R18, desc[UR4][R18.64+0x600] ;  /* 0x0006000412127981 */ /* 0x000f62000c1e9900 */
[----:B------:R-:W-:-:S05]  /*0310*/  IADD3 R29, PT, PT, R6, 0x80000, RZ ;  /* 0x00080000061d7810 */ /* 0x000fca0007ffe0ff */
[----:B0-----:R-:W-:-:S05]  /*0320*/  IMAD.HI.U32 R14, R29, 0x2aaaaaab, RZ ;  /* 0x2aaaaaab1d0e7827 */ /* 0x001fca00078e00ff */
[----:B------:R-:W-:Y:S01]  /*0330*/  SHF.R.U32.HI R15, RZ, 0xc, R14 ;  /* 0x0000000cff0f7819 */ /* 0x000fe2000001160e */
[----:B------:R-:W-:-:S04]  /*0340*/  VIADD R14, R0, 0x40 ;  /* 0x00000040000e7836 */ /* 0x000fc80000000000 */
[----:B------:R-:W-:-:S04]  /*0350*/  IMAD.HI.U32 R14, R14, 0x55555556, RZ ;  /* 0x555555560e0e7827 */ /* 0x000fc800078e00ff */
[----:B------:R-:W-:Y:S01]  /*0360*/  IMAD R17, R15, -0x6000, R29 ;  /* 0xffffa0000f117824 */ /* 0x000fe200078e021d */
[----:B--2---:R-:W-:-:S03]  /*0370*/  FMNMX3 R21, R21, -3.40282306073709652508e+38, R26, !PT ;  /* 0xff7ffffd15157876 */ /* 0x004fc6000780001a */
[----:B------:R-:W-:-:S04]  /*0380*/  IMAD R26, R14, 0x6180, R17 ;  /* 0x000061800e1a7824 */ /* 0x000fc800078e0211 */
[C---:B------:R-:W-:Y:S01]  /*0390*/  IMAD.WIDE.U32 R14, R26.reuse, 0x4, R12 ;  /* 0x000000041a0e7825 */ /* 0x040fe200078e000c */
[----:B------:R-:W-:Y:S02]  /*03a0*/  IADD3 R17, PT, PT, R26, 0x6180, RZ ;  /* 0x000061801a117810 */ /* 0x000fe40007ffe0ff */
[----:B---3--:R-:W-:Y:S02]  /*03b0*/  FMNMX3 R21, R21, R28, R25, !PT ;  /* 0x0000001c15157276 */ /* 0x008fe40007800019 */
[----:B------:R-:W2:Y:S01]  /*03c0*/  LDG.E.CONSTANT R28, desc[UR4][R14.64] ;  /* 0x000000040e1c7981 */ /* 0x000ea2000c1e9900 */
[----:B------:R-:W-:-:S03]  /*03d0*/  IMAD.WIDE.U32 R16, R17, 0x4, R12 ;  /* 0x0000000411107825 */ /* 0x000fc600078e000c */
[----:B------:R-:W3:Y:S01]  /*03e0*/  LDG.E.CONSTANT R25, desc[UR4][R14.64+0x600] ;  /* 0x000600040e197981 */ /* 0x000ee2000c1e9900 */
[----:B----4-:R-:W-:-:S03]  /*03f0*/  FMNMX3 R20, R21, R11, R20, !PT ;  /* 0x0000000b15147276 */ /* 0x010fc60007800014 */
[----:B------:R0:W2:Y:S04]  /*0400*/  LDG.E.CONSTANT R11, desc[UR4][R14.64+0x300] ;  /* 0x000300040e0b7981 */ /* 0x0000a8000c1e9900 */
[----:B------:R-:W3:Y:S01]  /*0410*/  LDG.E.CONSTANT R19, desc[UR4][R16.64] ;  /* 0x0000000410137981 */ /* 0x000ee2000c1e9900 */
[----:B-----5:R-:W-:Y:S02]  /*0420*/  FMNMX3 R2, R20, R5, R2, !PT ;  /* 0x0000000514027276 */ /* 0x020fe40007800002 */
[----:B------:R-:W1:Y:S01]  /*0430*/  LDC.64 R20, c[0x0][0x388] ;  /* 0x0000e200ff147b82 */ /* 0x000e620000000a00 */
[----:B------:R-:W-:Y:S02]  /*0440*/  IADD3 R5, PT, PT, R6, 0xc0000, RZ ;  /* 0x000c000006057810 */ /* 0x000fe40007ffe0ff */
[----:B------:R-:W-:-:S03]  /*0450*/  FMNMX3 R3, R8, -3.40282306073709652508e+38, R3, !PT ;  /* 0xff7ffffd08037876 */ /* 0x000fc60007800003 */
[----:B------:R-:W-:Y:S01]  /*0460*/  IMAD.HI.U32 R8, R5, -0x55555555, RZ ;  /* 0xaaaaaaab05087827 */ /* 0x000fe200078e00ff */
[----:B------:R-:W-:-:S03]  /*0470*/  FMNMX3 R3, R3, R7, R10, !PT ;  /* 0x0000000703037276 */ /* 0x000fc6000780000a */
[----:B------:R-:W-:Y:S01]  /*0480*/  VIADD R7, R0, 0x60 ;  /* 0x0000006000077836 */ /* 0x000fe20000000000 */
[----:B------:R-:W-:Y:S01]  /*0490*/  SHF.R.U32.HI R8, RZ, 0xe, R8 ;  /* 0x0000000eff087819 */ /* 0x000fe20000011608 */
[----:B------:R-:W4:Y:S02]  /*04a0*/  LDG.E.CONSTANT R10, desc[UR4][R16.64+0x600] ;  /* 0x00060004100a7981 */ /* 0x000f24000c1e9900 */
[----:B------:R-:W-:Y:S01]  /*04b0*/  IMAD.HI.U32 R7, R7, -0x55555555, RZ ;  /* 0xaaaaaaab07077827 */ /* 0x000fe200078e00ff */
[----:B------:R-:W-:Y:S02]  /*04c0*/  FMNMX3 R3, R3, R9, R22, !PT ;  /* 0x0000000903037276 */ /* 0x000fe40007800016 */
[----:B------:R-:W-:Y:S01]  /*04d0*/  IADD3 R9, PT, PT, R26, 0xc300, RZ ;  /* 0x0000c3001a097810 */ /* 0x000fe20007ffe0ff */
[----:B0-----:R-:W-:Y:S01]  /*04e0*/  IMAD R14, R8, -0x6000, R5 ;  /* 0xffffa000080e7824 */ /* 0x001fe200078e0205 */
[----:B------:R-:W-:Y:S02]  /*04f0*/  FMNMX3 R15, R3, R27, R24, !PT ;  /* 0x0000001b030f7276 */ /* 0x000fe40007800018 */
[----:B------:R-:W-:Y:S01]  /*0500*/  SHF.R.U32.HI R27, RZ, 0x1, R7 ;  /* 0x00000001ff1b7819 */ /* 0x000fe20000011607 */
[----:B------:R-:W-:Y:S01]  /*0510*/  IMAD.WIDE.U32 R8, R9, 0x4, R12 ;  /* 0x0000000409087825 */ /* 0x000fe200078e000c */
[----:B------:R-:W-:Y:S01]  /*0520*/  FMNMX R23, R2, R23, !PT ;  /* 0x0000001702177209 */ /* 0x000fe20007800000 */
[----:B------:R0:W4:Y:S02]  /*0530*/  LDG.E.CONSTANT R7, desc[UR4][R16.64+0x300] ;  /* 0x0003000410077981 */ /* 0x000124000c1e9900 */
[----:B-1----:R-:W-:-:S02]  /*0540*/  IMAD.WIDE.U32 R2, R6, 0x4, R20 ;  /* 0x0000000406027825 */ /* 0x002fc400078e0014 */
[----:B------:R-:W5:Y:S02]  /*0550*/  LDG.E.CONSTANT R26, desc[UR4][R8.64] ;  /* 0x00000004081a7981 */ /* 0x000f64000c1e9900 */
[----:B------:R-:W-:Y:S02]  /*0560*/  IMAD R27, R27, 0x6180, R14 ;  /* 0x000061801b1b7824 */ /* 0x000fe400078e020e */
[----:B------:R-:W5:Y:S04]  /*0570*/  LDG.E.CONSTANT R24, desc[UR4][R8.64+0x300] ;  /* 0x0003000408187981 */ /* 0x000f68000c1e9900 */
[----:B------:R1:W-:Y:S04]  /*0580*/  STG.E desc[UR4][R2.64], R23 ;  /* 0x0000001702007986 */ /* 0x0003e8000c101904 */
[----:B------:R-:W5:Y:S01]  /*0590*/  LDG.E.CONSTANT R8, desc[UR4][R8.64+0x600] ;  /* 0x0006000408087981 */ /* 0x000f62000c1e9900 */
[----:B-1----:R-:W-:Y:S01]  /*05a0*/  FMNMX R3, R15, R18, !PT ;  /* 0x000000120f037209 */ /* 0x002fe20007800000 */
[C---:B------:R-:W-:Y:S01]  /*05b0*/  IMAD.WIDE.U32 R14, R27.reuse, 0x4, R12 ;  /* 0x000000041b0e7825 */ /* 0x040fe200078e000c */
[----:B------:R-:W-:-:S03]  /*05c0*/  IADD3 R2, PT, PT, R27, 0x6180, RZ ;  /* 0x000061801b027810 */ /* 0x000fc60007ffe0ff */
[----:B------:R-:W-:Y:S01]  /*05d0*/  IMAD.WIDE.U32 R22, R4, 0x4, R20 ;  /* 0x0000000404167825 */ /* 0x000fe200078e0014 */
[----:B------:R-:W5:Y:S03]  /*05e0*/  LDG.E.CONSTANT R18, desc[UR4][R14.64] ;  /* 0x000000040e127981 */ /* 0x000f66000c1e9900 */
[----:B0-----:R-:W-:Y:S01]  /*05f0*/  IMAD.WIDE.U32 R16, R2, 0x4, R12 ;  /* 0x0000000402107825 */ /* 0x001fe200078e000c */
[----:B------:R-:W5:Y:S04]  /*0600*/  LDG.E.CONSTANT R4, desc[UR4][R14.64+0x300] ;  /* 0x000300040e047981 */ /* 0x000f68000c1e9900 */
[----:B------:R0:W-:Y:S04]  /*0610*/  STG.E desc[UR4][R22.64], R3 ;  /* 0x0000000316007986 */ /* 0x0001e8000c101904 */
[----:B0-----:R0:W5:Y:S04]  /*0620*/  LDG.E.CONSTANT R22, desc[UR4][R14.64+0x600] ;  /* 0x000600040e167981 */ /* 0x001168000c1e9900 */
[----:B------:R-:W5:Y:S04]  /*0630*/  LDG.E.CONSTANT R23, desc[UR4][R16.64] ;  /* 0x0000000410177981 */ /* 0x000f68000c1e9900 */
[----:B------:R-:W5:Y:S04]  /*0640*/  LDG.E.CONSTANT R14, desc[UR4][R16.64+0x300] ;  /* 0x00030004100e7981 */ /* 0x000f68000c1e9900 */
[----:B------:R1:W5:Y:S01]  /*0650*/  LDG.E.CONSTANT R17, desc[UR4][R16.64+0x600] ;  /* 0x0006000410117981 */ /* 0x000362000c1e9900 */
[----:B------:R-:W-:-:S04]  /*0660*/  VIADD R27, R27, 0xc300 ;  /* 0x0000c3001b1b7836 */ /* 0x000fc80000000000 */
[----:B------:R-:W-:Y:S01]  /*0670*/  IMAD.WIDE.U32 R2, R27, 0x4, R12 ;  /* 0x000000041b027825 */ /* 0x000fe200078e000c */
[----:B0-----:R-:W-:-:S05]  /*0680*/  IADD3 R15, PT, PT, R6, 0x100000, RZ ;  /* 0x00100000060f7810 */ /* 0x001fca0007ffe0ff */
[----:B------:R-:W-:Y:S01]  /*0690*/  IMAD.HI.U32 R27, R15, 0x2aaaaaab, RZ ;  /* 0x2aaaaaab0f1b7827 */ /* 0x000fe200078e00ff */
[----:B-1----:R-:W-:-:S04]  /*06a0*/  IADD3 R16, PT, PT, R0, 0x80, RZ ;  /* 0x0000008000107810 */ /* 0x002fc80007ffe0ff */
[----:B------:R-:W-:Y:S01]  /*06b0*/  SHF.R.U32.HI R27, RZ, 0xc, R27 ;  /* 0x0000000cff1b7819 */ /* 0x000fe2000001161b */
[----:B------:R-:W-:-:S04]  /*06c0*/  IMAD.HI.U32 R16, R16, 0x55555556, RZ ;  /* 0x5555555610107827 */ /* 0x000fc800078e00ff */
[----:B------:R-:W-:-:S04]  /*06d0*/  IMAD R27, R27, -0x6000, R15 ;  /* 0xffffa0001b1b7824 */ /* 0x000fc800078e020f */
[----:B------:R-:W-:Y:S01]  /*06e0*/  IMAD R27, R16, 0x6180, R27 ;  /* 0x00006180101b7824 */ /* 0x000fe200078e021b */
[----:B--2---:R-:W-:-:S04]  /*06f0*/  FMNMX3 R28, R28, -3.40282306073709652508e+38, R11, !PT ;  /* 0xff7ffffd1c1c7876 */ /* 0x004fc8000780000b */
[----:B---3--:R-:W-:Y:S02]  /*0700*/  FMNMX3 R11, R28, R25, R19, !PT ;  /* 0x000000191c0b7276 */ /* 0x008fe40007800013 */
[----:B------:R-:W2:Y:S04]  /*0710*/  LDG.E.CONSTANT R28, desc[UR4][R2.64] ;  /* 0x00000004021c7981 */ /* 0x000ea8000c1e9900 */
[----:B------:R-:W2:Y:S04]  /*0720*/  LDG.E.CONSTANT R19, desc[UR4][R2.64+0x300] ;  /* 0x0003000402137981 */ /* 0x000ea8000c1e9900 */
[----:B------:R0:W3:Y:S01]  /*0730*/  LDG.E.CONSTANT R25, desc[UR4][R2.64+0x600] ;  /* 0x0006000402197981 */ /* 0x0000e2000c1e9900 */
[----:B----4-:R-:W-:Y:S01]  /*0740*/  FMNMX3 R7, R11, R7, R10, !PT ;  /* 0x000000070b077276 */ /* 0x010fe2000780000a */
[----:B------:R-:W-:-:S05]  /*0750*/  IMAD.WIDE.U32 R10, R27, 0x4, R12 ;  /* 0x000000041b0a7825 */ /* 0x000fca00078e000c */
[----:B------:R-:W4:Y:S01]  /*0760*/  LDG.E.CONSTANT R16, desc[UR4][R10.64+0x300] ;  /* 0x000300040a107981 */ /* 0x000f22000c1e9900 */
[----:B-----5:R-:W-:Y:S01]  /*0770*/  FMNMX3 R9, R7, R26, R24, !PT ;  /* 0x0000001a07097276 */ /* 0x020fe20007800018 */
[----:B------:R-:W-:Y:S02]  /*0780*/  VIADD R26, R27, 0x6180 ;  /* 0x000061801b1a7836 */ /* 0x000fe40000000000 */
[----:B------:R-:W4:Y:S02]  /*0790*/  LDG.E.CONSTANT R7, desc[UR4][R10.64] ;  /* 0x000000040a077981 */ /* 0x000f24000c1e9900 */
[----:B0-----:R-:W-:Y:S02]  /*07a0*/  IMAD.WIDE.U32 R2, R26, 0x4, R12 ;  /* 0x000000041a027825 */ /* 0x001fe400078e000c */
[----:B------:R0:W5:Y:S04]  /*07b0*/  LDG.E.CONSTANT R24, desc[UR4][R10.64+0x600] ;  /* 0x000600040a187981 */ /* 0x000168000c1e9900 */
[----:B------:R-:W5:Y:S01]  /*07c0*/  LDG.E.CONSTANT R26, desc[UR4][R2.64+0x600] ;  /* 0x00060004021a7981 */ /* 0x000f62000c1e9900 */
[----:B------:R-:W-:-:S03]  /*07d0*/  FMNMX3 R18, R18, -3.40282306073709652508e+38, R4, !PT ;  /* 0xff7ffffd12127876 */ /* 0x000fc60007800004 */
[----:B------:R-:W5:Y:S01]  /*07e0*/  LDG.E.CONSTANT R4, desc[UR4][R2.64] ;  /* 0x0000000402047981 */ /* 0x000f62000c1e9900 */
[----:B0-----:R-:W-:Y:S02]  /*07f0*/  FMNMX3 R10, R18, R22, R23, !PT ;  /* 0x00000016120a7276 */ /* 0x001fe40007800017 */
[----:B------:R-:W-:Y:S01]  /*0800*/  IADD3 R23, PT, PT, R27, 0xc300, RZ ;  /* 0x0000c3001b177810 */ /* 0x000fe20007ffe0ff */
[----:B------:R0:W5:Y:S04]  /*0810*/  LDG.E.CONSTANT R18, desc[UR4][R2.64+0x300] ;  /* 0x0003000402127981 */ /* 0x000168000c1e9900 */
[----:B------:R-:W-:Y:S01]  /*0820*/  IMAD.WIDE.U32 R22, R23, 0x4, R12 ;  /* 0x0000000417167825 */ /* 0x000fe200078e000c */
[----:B------:R-:W-:-:S04]  /*0830*/  FMNMX3 R14, R10, R14, R17, !PT ;  /* 0x0000000e0a0e7276 */ /* 0x000fc80007800011 */
[----:B------:R-:W5:Y:S04]  /*0840*/  LDG.E.CONSTANT R17, desc[UR4][R22.64] ;  /* 0x0000000416117981 */ /* 0x000f68000c1e9900 */
[----:B------:R-:W5:Y:S01]  /*0850*/  LDG.E.CONSTANT R10, desc[UR4][R22.64+0x300] ;  /* 0x00030004160a7981 */ /* 0x000f62000c1e9900 */
[----:B------:R-:W-:-:S05]  /*0860*/  IADD3 R11, PT, PT, R6, 0x140000, RZ ;  /* 0x00140000060b7810 */ /* 0x000fca0007ffe0ff */
[----:B------:R-:W-:-:S05]  /*0870*/  IMAD.HI.U32 R27, R11, -0x55555555, RZ ;  /* 0xaaaaaaab0b1b7827 */ /* 0x000fca00078e00ff */
[----:B0-----:R-:W-:Y:S02]  /*0880*/  SHF.R.U32.HI R2, RZ, 0xe, R27 ;  /* 0x0000000eff027819 */ /* 0x001fe4000001161b */
[----:B------:R-:W-:-:S03]  /*0890*/  FMNMX R27, R9, R8, !PT ;  /* 0x00000008091b7209 */ /* 0x000fc60007800000 */
[----:B------:R-:W-:Y:S02]  /*08a0*/  IMAD R8, R2, -0x6000, R11 ;  /* 0xffffa00002087824 */ /* 0x000fe400078e020b */
[----:B------:R-:W-:-:S05]  /*08b0*/  IMAD.WIDE.U32 R2, R29, 0x4, R20 ;  /* 0x000000041d027825 */ /* 0x000fca00078e0014 */
[----:B------:R0:W-:Y:S02]  /*08c0*/  STG.E desc[UR4][R2.64], R27 ;  /* 0x0000001b02007986 */ /* 0x0001e4000c101904 */
[----:B0-----:R-:W-:Y:S01]  /*08d0*/  VIADD R2, R0, 0xc0 ;  /* 0x000000c000027836 */ /* 0x001fe20000000000 */
[----:B--2---:R-:W-:Y:S01]  /*08e0*/  FMNMX3 R28, R14, R28, R19, !PT ;  /* 0x0000001c0e1c7276 */ /* 0x004fe20007800013 */
[----:B------:R-:W-:Y:S01]  /*08f0*/  VIADD R19, R0, 0xa0 ;  /* 0x000000a000137836 */ /* 0x000fe20000000000 */
[----:B------:R0:W2:Y:S03]  /*0900*/  LDG.E.CONSTANT R14, desc[UR4][R22.64+0x600] ;  /* 0x00060004160e7981 */ /* 0x0000a6000c1e9900 */
[----:B------:R-:W-:-:S05]  /*0910*/  IMAD.HI.U32 R19, R19, -0x55555555, RZ ;  /* 0xaaaaaaab13137827 */ /* 0x000fca00078e00ff */
[----:B------:R-:W-:Y:S02]  /*0920*/  SHF.R.U32.HI R19, RZ, 0x1, R19 ;  /* 0x00000001ff137819 */ /* 0x000fe40000011613 */
[----:B---3--:R-:W-:-:S03]  /*0930*/  FMNMX R25, R28, R25, !PT ;  /* 0x000000191c197209 */ /* 0x008fc60007800000 */
[----:B------:R-:W-:Y:S02]  /*0940*/  IMAD R19, R19, 0x6180, R8 ;  /* 0x0000618013137824 */ /* 0x000fe400078e0208 */
[----:B------:R-:W-:-:S04]  /*0950*/  IMAD.WIDE.U32 R28, R5, 0x4, R20 ;  /* 0x00000004051c7825 */ /* 0x000fc800078e0014 */
[C---:B0-----:R-:W-:Y:S01]  /*0960*/  IMAD.WIDE.U32 R22, R19.reuse, 0x4, R12 ;  /* 0x0000000413167825 */ /* 0x041fe200078e000c */
[----:B------:R0:W-:Y:S01]  /*0970*/  STG.E desc[UR4][R28.64], R25 ;  /* 0x000000191c007986 */ /* 0x0001e2000c101904 */
[----:B------:R-:W-:-:S03]  /*0980*/  IADD3 R9, PT, PT, R19, 0x6180, RZ ;  /* 0x0000618013097810 */ /* 0x000fc60007ffe0ff */
[----:B------:R-:W3:Y:S02]  /*0990*/  LDG.E.CONSTANT R5, desc[UR4][R22.64] ;  /* 0x0000000416057981 */ /* 0x000ee4000c1e9900 */
[----:B------:R-:W-:-:S05]  /*09a0*/  IMAD.WIDE.U32 R8, R9, 0x4, R12 ;  /* 0x0000000409087825 */ /* 0x000fca00078e000c */
[----:B------:R-:W3:Y:S04]  /*09b0*/  LDG.E.CONSTANT R27, desc[UR4][R8.64+0x300] ;  /* 0x00030004081b7981 */ /* 0x000ee8000c1e9900 */
[----:B0-----:R-:W3:Y:S04]  /*09c0*/  LDG.E.CONSTANT R25, desc[UR4][R22.64+0x300] ;  /* 0x0003000416197981 */ /* 0x001ee8000c1e9900 */
[----:B------:R0:W3:Y:S04]  /*09d0*/  LDG.E.CONSTANT R29, desc[UR4][R22.64+0x600] ;  /* 0x00060004161d7981 */ /* 0x0000e8000c1e9900 */
[----:B------:R-:W3:Y:S01]  /*09e0*/  LDG.E.CONSTANT R28, desc[UR4][R8.64] ;  /* 0x00000004081c7981 */ /* 0x000ee2000c1e9900 */
[----:B0-----:R-:W-:-:S03]  /*09f0*/  IADD3 R23, PT, PT, R6, 0x180000, RZ ;  /* 0x0018000006177810 */ /* 0x001fc60007ffe0ff */
[----:B------:R0:W3:Y:S02]  /*0a00*/  LDG.E.CONSTANT R22, desc[UR4][R8.64+0x600] ;  /* 0x0006000408167981 */ /* 0x0000e4000c1e9900 */
[----:B------:R-:W-:Y:S01]  /*0a10*/  IMAD.HI.U32 R3, R23, 0x2aaaaaab, RZ ;  /* 0x2aaaaaab17037827 */ /* 0x000fe200078e00ff */
[----:B----4-:R-:W-:-:S04]  /*0a20*/  FMNMX3 R7, R7, -3.40282306073709652508e+38, R16, !PT ;  /* 0xff7ffffd07077876 */ /* 0x010fc80007800010 */
[----:B------:R-:W-:Y:S02]  /*0a30*/  SHF.R.U32.HI R16, RZ, 0xc, R3 ;  /* 0x0000000cff107819 */ /* 0x000fe40000011603 */
[----:B------:R-:W-:-:S03]  /*0a40*/  IADD3 R3, PT, PT, R19, 0xc300, RZ ;  /* 0x0000c30013037810 */ /* 0x000fc60007ffe0ff */
[----:B------:R-:W-:Y:S01]  /*0a50*/  IMAD R16, R16, -0x6000, R23 ;  /* 0xffffa00010107824 */ /* 0x000fe200078e0217 */
[----:B-----5:R-:W-:Y:S01]  /*0a60*/  FMNMX3 R4, R7, R24, R4, !PT ;  /* 0x0000001807047276 */ /* 0x020fe20007800004 */
[----:B------:R-:W-:-:S04]  /*0a70*/  IMAD.HI.U32 R7, R2, 0x55555556, RZ ;  /* 0x5555555602077827 */ /* 0x000fc800078e00ff */
[----:B------:R-:W-:-:S04]  /*0a80*/  IMAD.WIDE.U32 R2, R3, 0x4, R12 ;  /* 0x0000000403027825 */ /* 0x000fc800078e000c */
[----:B------:R-:W-:Y:S01]  /*0a90*/  IMAD R7, R7, 0x6180, R16 ;  /* 0x0000618007077824 */ /* 0x000fe200078e0210 */
[----:B------:R-:W4:Y:S03]  /*0aa0*/  LDG.E.CONSTANT R19, desc[UR4][R2.64+0x300] ;  /* 0x0003000402137981 */ /* 0x000f26000c1e9900 */
[C---:B0-----:R-:W-:Y:S01]  /*0ab0*/  IMAD.WIDE.U32 R8, R7.reuse, 0x4, R12 ;  /* 0x0000000407087825 */ /* 0x041fe200078e000c */
[----:B------:R-:W-:Y:S02]  /*0ac0*/  FMNMX3 R18, R4, R18, R26, !PT ;  /* 0x0000001204127276 */ /* 0x000fe4000780001a */
[----:B------:R-:W4:Y:S01]  /*0ad0*/  LDG.E.CONSTANT R4, desc[UR4][R2.64] ;  /* 0x0000000402047981 */ /* 0x000f22000c1e9900 */
[C---:B------:R-:W-:Y:S01]  /*0ae0*/  IADD3 R16, PT, PT, R7.reuse, 0x6180, RZ ;  /* 0x0000618007107810 */ /* 0x040fe20007ffe0ff */
[----:B------:R-:W-:Y:S02]  /*0af0*/  VIADD R24, R7, 0xc300 ;  /* 0x0000c30007187836 */ /* 0x000fe40000000000 */
[----:B------:R-:W5:Y:S01]  /*0b00*/  LDG.E.CONSTANT R26, desc[UR4][R8.64+0x600] ;  /* 0x00060004081a7981 */ /* 0x000f62000c1e9900 */
[----:B------:R-:W-:-:S03]  /*0b10*/  FMNMX3 R17, R18, R17, R10, !PT ;  /* 0x0000001112117276 */ /* 0x000fc6000780000a */
[----:B------:R-:W5:Y:S04]  /*0b20*/  LDG.E.CONSTANT R2, desc[UR4][R2.64+0x600] ;  /* 0x0006000402027981 */ /* 0x000f68000c1e9900 */
[----:B------:R-:W5:Y:S04]  /*0b30*/  LDG.E.CONSTANT R18, desc[UR4][R8.64] ;  /* 0x0000000408127981 */ /* 0x000f68000c1e9900 */
[----:B------:R0:W5:Y:S01]  /*0b40*/  LDG.E.CONSTANT R10, desc[UR4][R8.64+0x300] ;  /* 0x00030004080a7981 */ /* 0x000162000c1e9900 */
[----:B------:R-:W-:Y:S02]  /*0b50*/  IADD3 R7, PT, PT, R6, 0x1c0000, RZ ;  /* 0x001c000006077810 */ /* 0x000fe40007ffe0ff */
[----:B0-----:R-:W-:-:S03]  /*0b60*/  IADD3 R8, PT, PT, R0, 0xe0, RZ ;  /* 0x000000e000087810 */ /* 0x001fc60007ffe0ff */
[----:B------:R-:W-:-:S04]  /*0b70*/  IMAD.HI.U32 R9, R7, -0x55555555, RZ ;  /* 0xaaaaaaab07097827 */ /* 0x000fc800078e00ff */
[----:B------:R-:W-:-:S05]  /*0b80*/  IMAD.HI.U32 R8, R8, -0x55555555, RZ ;  /* 0xaaaaaaab08087827 */ /* 0x000fca00078e00ff */
[----:B------:R-:W-:Y:S02]  /*0b90*/  SHF.R.U32.HI R3, RZ, 0x1, R8 ;  /* 0x00000001ff037819 */ /* 0x000fe40000011608 */
[----:B--2---:R-:W-:Y:S01]  /*0ba0*/  FMNMX R17, R17, R14, !PT ;  /* 0x0000000e11117209 */ /* 0x004fe20007800000 */
[----:B------:R-:W-:-:S05]  /*0bb0*/  IMAD.WIDE.U32 R14, R15, 0x4, R20 ;  /* 0x000000040f0e7825 */ /* 0x000fca00078e0014 */
[----:B------:R0:W-:Y:S02]  /*0bc0*/  STG.E desc[UR4][R14.64], R17 ;  /* 0x000000110e007986 */ /* 0x0001e4000c101904 */
[----:B0-----:R-:W-:-:S05]  /*0bd0*/  IMAD.WIDE.U32 R16, R16, 0x4, R12 ;  /* 0x0000000410107825 */ /* 0x001fca00078e000c */
[----:B------:R-:W2:Y:S04]  /*0be0*/  LDG.E.CONSTANT R14, desc[UR4][R16.64+0x300] ;  /* 0x00030004100e7981 */ /* 0x000ea8000c1e9900 */
[----:B------:R-:W2:Y:S01]  /*0bf0*/  LDG.E.CONSTANT R15, desc[UR4][R16.64+0x600] ;  /* 0x00060004100f7981 */ /* 0x000ea2000c1e9900 */
[----:B---3--:R-:W-:-:S03]  /*0c00*/  FMNMX3 R25, R5, -3.40282306073709652508e+38, R25, !PT ;  /* 0xff7ffffd05197876 */ /* 0x008fc60007800019 */
[----:B------:R0:W3:Y:S01]  /*0c10*/  LDG.E.CONSTANT R5, desc[UR4][R16.64] ;  /* 0x0000000410057981 */ /* 0x0000e2000c1e9900 */
[----:B------:R-:W-:Y:S01]  /*0c20*/  FMNMX3 R29, R25, R29, R28, !PT ;  /* 0x0000001d191d7276 */ /* 0x000fe2000780001c */
[----:B------:R-:W-:Y:S01]  /*0c30*/  IMAD.WIDE.U32 R24, R24, 0x4, R12 ;  /* 0x0000000418187825 */ /* 0x000fe200078e000c */
[----:B------:R-:W-:Y:S02]  /*0c40*/  SHF.R.U32.HI R28, RZ, 0xe, R9 ;  /* 0x0000000eff1c7819 */ /* 0x000fe40000011609 */
[----:B------:R-:W-:Y:S02]  /*0c50*/  FMNMX3 R29, R29, R27, R22, !PT ;  /* 0x0000001b1d1d7276 */ /* 0x000fe40007800016 */
[----:B------:R-:W2:Y:S01]  /*0c60*/  LDG.E.CONSTANT R22, desc[UR4][R24.64] ;  /* 0x0000000418167981 */ /* 0x000ea2000c1e9900 */
[----:B------:R-:W-:-:S03]  /*0c70*/  IMAD R28, R28, -0x6000, R7 ;  /* 0xffffa0001c1c7824 */ /* 0x000fc600078e0207 */
[----:B------:R-:W2:Y:S01]  /*0c80*/  LDG.E.CONSTANT R27, desc[UR4][R24.64+0x300] ;  /* 0x00030004181b7981 */ /* 0x000ea2000c1e9900 */
[----:B------:R-:W-:-:S03]  /*0c90*/  IMAD R3, R3, 0x6180, R28 ;  /* 0x0000618003037824 */ /* 0x000fc600078e021c */
[----:B------:R1:W2:Y:S01]  /*0ca0*/  LDG.E.CONSTANT R28, desc[UR4][R24.64+0x600] ;  /* 0x00060004181c7981 */ /* 0x0002a2000c1e9900 */
[----:B------:R-:W-:-:S04]  /*0cb0*/  IMAD.WIDE.U32 R8, R3, 0x4, R12 ;  /* 0x0000000403087825 */ /* 0x000fc800078e000c */
[----:B0-----:R-:W-:-:S04]  /*0cc0*/  VIADD R17, R3, 0x6180 ;  /* 0x0000618003117836 */ /* 0x001fc80000000000 */
[----:B------:R-:W-:Y:S01]  /*0cd0*/  IMAD.WIDE.U32 R16, R17, 0x4, R12 ;  /* 0x0000000411107825 */ /* 0x000fe200078e000c */
[----:B------:R-:W2:Y:S01]  /*0ce0*/  LDG.E.CONSTANT R24, desc[UR4][R8.64+0x600] ;  /* 0x0006000408187981 */ /* 0x000ea2000c1e9900 */
[----:B----4-:R-:W-:-:S03]  /*0cf0*/  FMNMX3 R4, R29, R4, R19, !PT ;  /* 0x000000041d047276 */ /* 0x010fc60007800013 */
[----:B------:R-:W4:Y:S04]  /*0d00*/  LDG.E.CONSTANT R19, desc[UR4][R8.64] ;  /* 0x0000000408137981 */ /* 0x000f28000c1e9900 */
[----:B------:R0:W4:Y:S01]  /*0d10*/  LDG.E.CONSTANT R29, desc[UR4][R8.64+0x300] ;  /* 0x00030004081d7981 */ /* 0x000122000c1e9900 */
[----:B-----5:R-:W-:-:S03]  /*0d20*/  FMNMX3 R18, R18, -3.40282306073709652508e+38, R10, !PT ;  /* 0xff7ffffd12127876 */ /* 0x020fc6000780000a */
[----:B------:R-:W5:Y:S01]  /*0d30*/  LDG.E.CONSTANT R10, desc[UR4][R16.64] ;  /* 0x00000004100a7981 */ /* 0x000f62000c1e9900 */
[----:B-1----:R-:W-:Y:S02]  /*0d40*/  FMNMX R25, R4, R2, !PT ;  /* 0x0000000204197209 */ /* 0x002fe40007800000 */
[----:B0-----:R-:W-:Y:S01]  /*0d50*/  IADD3 R9, PT, PT, R6, 0x240000, RZ ;  /* 0x0024000006097810 */ /* 0x001fe20007ffe0ff */
[C---:B------:R-:W-:Y:S01]  /*0d60*/  VIADD R2, R0.reuse, 0x100 ;  /* 0x0000010000027836 */ /* 0x040fe20000000000 */
[----:B------:R-:W-:-:S05]  /*0d70*/  IADD3 R8, PT, PT, R0, 0x120, RZ ;  /* 0x0000012000087810 */ /* 0x000fca0007ffe0ff */
[----:B------:R-:W-:-:S05]  /*0d80*/  IMAD.HI.U32 R8, R8, -0x55555555, RZ ;  /* 0xaaaaaaab08087827 */ /* 0x000fca00078e00ff */
[----:B------:R-:W-:Y:S02]  /*0d90*/  SHF.R.U32.HI R8, RZ, 0x1, R8 ;  /* 0x00000001ff087819 */ /* 0x000fe40000011608 */
[----:B---3--:R-:W-:Y:S01]  /*0da0*/  FMNMX3 R18, R18, R26, R5, !PT ;  /* 0x0000001a12127276 */ /* 0x008fe20007800005 */
[----:B------:R-:W-:Y:S01]  /*0db0*/  IMAD.WIDE.U32 R4, R11, 0x4, R20 ;  /* 0x000000040b047825 */ /* 0x000fe200078e0014 */
[----:B------:R-:W-:Y:S02]  /*0dc0*/  IADD3 R11, PT, PT, R6, 0x200000, RZ ;  /* 0x00200000060b7810 */ /* 0x000fe40007ffe0ff */
[----:B--2---:R-:W-:-:S03]  /*0dd0*/  FMNMX3 R15, R18, R14, R15, !PT ;  /* 0x0000000e120f7276 */ /* 0x004fc6000780000f */
[----:B------:R-:W-:-:S04]  /*0de0*/  IMAD.HI.U32 R14, R11, 0x2aaaaaab, RZ ;  /* 0x2aaaaaab0b0e7827 */ /* 0x000fc800078e00ff */
[----:B------:R-:W-:Y:S01]  /*0df0*/  IMAD.HI.U32 R18, R9, -0x55555555, RZ ;  /* 0xaaaaaaab09127827 */ /* 0x000fe200078e00ff */
[----:B------:R-:W-:Y:S01]  /*0e00*/  SHF.R.U32.HI R14, RZ, 0xc, R14 ;  /* 0x0000000cff0e7819 */ /* 0x000fe2000001160e */
[----:B------:R0:W-:Y:S03]  /*0e10*/  STG.E desc[UR4][R4.64], R25 ;  /* 0x0000001904007986 */ /* 0x0001e6000c101904 */
[----:B------:R-:W-:Y:S01]  /*0e20*/  SHF.R.U32.HI R18, RZ, 0xe, R18 ;  /* 0x0000000eff127819 */ /* 0x000fe20000011612 */
[----:B------:R-:W-:Y:S01]  /*0e30*/  IMAD R14, R14, -0x6000, R11 ;  /* 0xffffa0000e0e7824 */ /* 0x000fe200078e020b */
[----:B------:R-:W-:Y:S01]  /*0e40*/  FMNMX3 R15, R15, R22, R27, !PT ;  /* 0x000000160f0f7276 */ /* 0x000fe2000780001b */
[----:B------:R-:W-:Y:S02]  /*0e50*/  IMAD.HI.U32 R27, R2, 0x55555556, RZ ;  /* 0x55555556021b7827 */ /* 0x000fe400078e00ff */
[----:B------:R-:W2:Y:S04]  /*0e60*/  LDG.E.CONSTANT R2, desc[UR4][R16.64+0x300] ;  /* 0x0003000410027981 */ /* 0x000ea8000c1e9900 */
[----:B0-----:R0:W2:Y:S01]  /*0e70*/  LDG.E.CONSTANT R25, desc[UR4][R16.64+0x600] ;  /* 0x0006000410197981 */ /* 0x0010a2000c1e9900 */
[----:B------:R-:W-:-:S02]  /*0e80*/  IMAD R27, R27, 0x6180, R14 ;  /* 0x000061801b1b7824 */ /* 0x000fc400078e020e */
[----:B------:R-:W-:Y:S01]  /*0e90*/  IMAD R18, R18, -0x6000, R9 ;  /* 0xffffa00012127824 */ /* 0x000fe200078e0209 */
[----:B------:R-:W-:Y:S01]  /*0ea0*/  FMNMX R28, R15, R28, !PT ;  /* 0x0000001c0f1c7209 */ /* 0x000fe20007800000 */
[----:B------:R-:W-:-:S04]  /*0eb0*/  IMAD.WIDE.U32 R14, R23, 0x4, R20 ;  /* 0x00000004170e7825 */ /* 0x000fc800078e0014 */
[----:B------:R-:W-:-:S04]  /*0ec0*/  IMAD.WIDE.U32 R4, R27, 0x4, R12 ;  /* 0x000000041b047825 */ /* 0x000fc800078e000c */
[----:B------:R-:W-:Y:S01]  /*0ed0*/  IMAD R23, R8, 0x6180, R18 ;  /* 0x0000618008177824 */ /* 0x000fe200078e0212 */
[----:B------:R-:W-:Y:S01]  /*0ee0*/  IADD3 R18, PT, PT, R27, 0x6180, RZ ;  /* 0x000061801b127810 */ /* 0x000fe20007ffe0ff */
[----:B------:R-:W3:Y:S04]  /*0ef0*/  LDG.E.CONSTANT R22, desc[UR4][R4.64] ;  /* 0x0000000404167981 */ /* 0x000ee8000c1e9900 */
[----:B------:R-:W3:Y:S01]  /*0f00*/  LDG.E.CONSTANT R8, desc[UR4][R4.64+0x300] ;  /* 0x0003000404087981 */ /* 0x000ee2000c1e9900 */
[----:B0-----:R-:W-:-:S03]  /*0f10*/  IMAD.WIDE.U32 R16, R18, 0x4, R12 ;  /* 0x0000000412107825 */ /* 0x001fc600078e000c */
[----:B------:R4:W-:Y:S04]  /*0f20*/  STG.E desc[UR4][R14.64], R28 ;  /* 0x0000001c0e007986 */ /* 0x0009e8000c101904 */
[----:B------:R0:W3:Y:S01]  /*0f30*/  LDG.E.CONSTANT R26, desc[UR4][R4.64+0x600] ;  /* 0x00060004041a7981 */ /* 0x0000e2000c1e9900 */
[----:B----4-:R-:W-:Y:S01]  /*0f40*/  FMNMX3 R15, R19, -3.40282306073709652508e+38, R29, !PT ;  /* 0xff7ffffd130f7876 */ /* 0x010fe2000780001d */
[----:B------:R-:W-:Y:S02]  /*0f50*/  IMAD.WIDE.U32 R18, R23, 0x4, R12 ;  /* 0x0000000417127825 */ /* 0x000fe400078e000c */
[----:B------:R-:W4:Y:S04]  /*0f60*/  LDG.E.CONSTANT R29, desc[UR4][R16.64] ;  /* 0x00000004101d7981 */ /* 0x000f28000c1e9900 */
[----:B------:R-:W4:Y:S01]  /*0f70*/  LDG.E.CONSTANT R14, desc[UR4][R18.64+0x300] ;  /* 0x00030004120e7981 */ /* 0x000f22000c1e9900 */
[----:B-----5:R-:W-:-:S03]  /*0f80*/  FMNMX3 R28, R15, R24, R10, !PT ;  /* 0x000000180f1c7276 */ /* 0x020fc6000780000a */
[----:B------:R-:W5:Y:S04]  /*0f90*/  LDG.E.CONSTANT R10, desc[UR4][R16.64+0x300] ;  /* 0x00030004100a7981 */ /* 0x000f68000c1e9900 */
[----:B------:R1:W5:Y:S04]  /*0fa0*/  LDG.E.CONSTANT R24, desc[UR4][R16.64+0x600] ;  /* 0x0006000410187981 */ /* 0x000368000c1e9900 */
[----:B------:R-:W5:Y:S01]  /*0fb0*/  LDG.E.CONSTANT R15, desc[UR4][R18.64] ;  /* 0x00000004120f7981 */ /* 0x000f62000c1e9900 */
[----:B0-----:R-:W-:-:S04]  /*0fc0*/  VIADD R5, R23, 0x6180 ;  /* 0x0000618017057836 */ /* 0x001fc80000000000 */
[----:B------:R-:W-:Y:S01]  /*0fd0*/  IMAD.WIDE.U32 R4, R5, 0x4, R12 ;  /* 0x0000000405047825 */ /* 0x000fe200078e000c */
[----:B------:R-:W5:Y:S01]  /*0fe0*/  LDG.E.CONSTANT R19, desc[UR4][R18.64+0x600] ;  /* 0x0006000412137981 */ /* 0x000f62000c1e9900 */
[----:B------:R-:W-:Y:S02]  /*0ff0*/  IADD3 R3, PT, PT, R3, 0xc300, RZ ;  /* 0x0000c30003037810 */ /* 0x000fe40007ffe0ff */
[----:B--2---:R-:W-:Y:S02]  /*1000*/  FMNMX3 R25, R28, R2, R25, !PT ;  /* 0x000000021c197276 */ /* 0x004fe40007800019 */
[----:B------:R-:W2:Y:S01]  /*1010*/  LDG.E.CONSTANT R28, desc[UR4][R4.64] ;  /* 0x00000004041c7981 */ /* 0x000ea2000c1e9900 */
[----:B------:R-:W-:-:S05]  /*1020*/  IMAD.WIDE.U32 R2, R3, 0x4, R12 ;  /* 0x0000000403027825 */ /* 0x000fca00078e000c */
[----:B------:R-:W2:Y:S01]  /*1030*/  LDG.E.CONSTANT R18, desc[UR4][R2.64+0x300] ;  /* 0x0003000402127981 */ /* 0x000ea2000c1e9900 */
[----:B---3--:R-:W-:Y:S02]  /*1040*/  FMNMX3 R8, R22, -3.40282306073709652508e+38, R8, !PT ;  /* 0xff7ffffd16087876 */ /* 0x008fe40007800008 */
[----:B------:R-:W-:Y:S02]  /*1050*/  IADD3 R22, PT, PT, R27, 0xc300, RZ ;  /* 0x0000c3001b167810 */ /* 0x000fe40007ffe0ff */
[----:B------:R-:W3:Y:S03]  /*1060*/  LDG.E.CONSTANT R27, desc[UR4][R4.64+0x600] ;  /* 0x00060004041b7981 */ /* 0x000ee6000c1e9900 */
[----:B-1----:R-:W-:Y:S02]  /*1070*/  IMAD.WIDE.U32 R16, R22, 0x4, R12 ;  /* 0x0000000416107825 */ /* 0x002fe400078e000c */
[----:B------:R-:W3:Y:S02]  /*1080*/  LDG.E.CONSTANT R22, desc[UR4][R2.64] ;  /* 0x0000000402167981 */ /* 0x000ee4000c1e9900 */
[----:B------:R-:W-:-:S02]  /*1090*/  VIADD R23, R23, 0xc300 ;  /* 0x0000c30017177836 */ /* 0x000fc40000000000 */
[----:B------:R-:W3:Y:S01]  /*10a0*/  LDG.E.CONSTANT R3, desc[UR4][R2.64+0x600] ;  /* 0x0006000402037981 */ /* 0x000ee2000c1e9900 */
[----:B----4-:R-:W-:-:S03]  /*10b0*/  FMNMX3 R29, R8, R26, R29, !PT ;  /* 0x0000001a081d7276 */ /* 0x010fc6000780001d */
[----:B------:R0:W4:Y:S01]  /*10c0*/  LDG.E.CONSTANT R8, desc[UR4][R4.64+0x300] ;  /* 0x0003000404087981 */ /* 0x000122000c1e9900 */
[----:B-----5:R-:W-:-:S03]  /*10d0*/  FMNMX3 R10, R29, R10, R24, !PT ;  /* 0x0000000a1d0a7276 */ /* 0x020fc60007800018 */
[----:B------:R-:W5:Y:S01]  /*10e0*/  LDG.E.CONSTANT R29, desc[UR4][R16.64] ;  /* 0x00000004101d7981 */ /* 0x000f62000c1e9900 */
[----:B------:R-:W-:-:S03]  /*10f0*/  FMNMX3 R24, R15, -3.40282306073709652508e+38, R14, !PT ;  /* 0xff7ffffd0f187876 */ /* 0x000fc6000780000e */
[----:B------:R-:W5:Y:S01]  /*1100*/  LDG.E.CONSTANT R14, desc[UR4][R16.64+0x300] ;  /* 0x00030004100e7981 */ /* 0x000f62000c1e9900 */
[----:B------:R-:W-:Y:S01]  /*1110*/  VIADD R15, R6, 0x280000 ;  /* 0x00280000060f7836 */ /* 0x000fe20000000000 */
[----:B0-----:R-:W-:-:S05]  /*1120*/  IADD3 R4, PT, PT, R0, 0x140, RZ ;  /* 0x0000014000047810 */ /* 0x001fca0007ffe0ff */
[----:B------:R-:W-:Y:S01]  /*1130*/  IMAD.HI.U32 R4, R4, 0x55555556, RZ ;  /* 0x5555555604047827 */ /* 0x000fe200078e00ff */
[----:B------:R-:W5:Y:S01]  /*1140*/  LDG.E.CONSTANT R17, desc[UR4][R16.64+0x600] ;  /* 0x0006000410117981 */ /* 0x000f62000c1e9900 */
[----:B--2---:R-:W-:Y:S02]  /*1150*/  FMNMX3 R28, R24, R19, R28, !PT ;  /* 0x00000013181c7276 */ /* 0x004fe4000780001c */
[----:B------:R-:W-:-:S05]  /*1160*/  IMAD.HI.U32 R19, R15, 0x2aaaaaab, RZ ;  /* 0x2aaaaaab0f137827 */ /* 0x000fca00078e00ff */
[----:B------:R-:W-:-:S05]  /*1170*/  SHF.R.U32.HI R24, RZ, 0xc, R19 ;  /* 0x0000000cff187819 */ /* 0x000fca0000011613 */
[----:B------:R-:W-:-:S04]  /*1180*/  IMAD R5, R24, -0x6000, R15 ;  /* 0xffffa00018057824 */ /* 0x000fc800078e020f */
[----:B------:R-:W-:Y:S01]  /*1190*/  IMAD R5, R4, 0x6180, R5 ;  /* 0x0000618004057824 */ /* 0x000fe200078e0205 */
[----:B---3--:R-:W-:-:S03]  /*11a0*/  FMNMX3 R4, R25, R22, R18, !PT ;  /* 0x0000001619047276 */ /* 0x008fc60007800012 */
[C---:B------:R-:W-:Y:S01]  /*11b0*/  IMAD.WIDE.U32 R18, R5.reuse, 0x4, R12 ;  /* 0x0000000405127825 */ /* 0x040fe200078e000c */
[----:B------:R-:W-:-:S04]  /*11c0*/  IADD3 R25, PT, PT, R5, 0x6180, RZ ;  /* 0x0000618005197810 */ /* 0x000fc80007ffe0ff */
[----:B------:R-:W2:Y:S01]  /*11d0*/  LDG.E.CONSTANT R26, desc[UR4][R18.64+0x600] ;  /* 0x00060004121a7981 */ /* 0x000ea2000c1e9900 */
[----:B------:R-:W-:Y:S01]  /*11e0*/  IMAD.WIDE.U32 R24, R25, 0x4, R12 ;  /* 0x0000000419187825 */ /* 0x000fe200078e000c */
[----:B----4-:R-:W-:-:S04]  /*11f0*/  FMNMX3 R8, R28, R8, R27, !PT ;  /* 0x000000081c087276 */ /* 0x010fc8000780001b */
[----:B------:R-:W2:Y:S01]  /*1200*/  LDG.E.CONSTANT R27, desc[UR4][R24.64] ;  /* 0x00000004181b7981 */ /* 0x000ea2000c1e9900 */
[----:B-----5:R-:W-:-:S03]  /*1210*/  FMNMX3 R10, R10, R29, R14, !PT ;  /* 0x0000001d0a0a7276 */ /* 0x020fc6000780000e */
[----:B------:R-:W3:Y:S04]  /*1220*/  LDG.E.CONSTANT R29, desc[UR4][R18.64] ;  /* 0x00000004121d7981 */ /* 0x000ee8000c1e9900 */
[----:B------:R0:W3:Y:S01]  /*1230*/  LDG.E.CONSTANT R14, desc[UR4][R18.64+0x300] ;  /* 0x00030004120e7981 */ /* 0x0000e2000c1e9900 */
[----:B------:R-:W-:Y:S01]  /*1240*/  IMAD.WIDE.U32 R22, R23, 0x4, R12 ;  /* 0x0000000417167825 */ /* 0x000fe200078e000c */
[----:B------:R-:W-:Y:S02]  /*1250*/  IADD3 R6, PT, PT, R6, 0x2c0000, RZ ;  /* 0x002c000006067810 */ /* 0x000fe40007ffe0ff */
[----:B------:R-:W-:-:S03]  /*1260*/  IADD3 R0, PT, PT, R0, 0x160, RZ ;  /* 0x0000016000007810 */ /* 0x000fc60007ffe0ff */
[----:B0-----:R-:W-:Y:S01]  /*1270*/  IMAD.HI.U32 R18, R6, -0x55555555, RZ ;  /* 0xaaaaaaab06127827 */ /* 0x001fe200078e00ff */
[----:B---3--:R-:W-:Y:S02]  /*1280*/  FMNMX3 R28, R29, -3.40282306073709652508e+38, R14, !PT ;  /* 0xff7ffffd1d1c7876 */ /* 0x008fe4000780000e */
[----:B------:R-:W3:Y:S02]  /*1290*/  LDG.E.CONSTANT R14, desc[UR4][R24.64+0x300] ;  /* 0x00030004180e7981 */ /* 0x000ee4000c1e9900 */
[----:B--2---:R-:W-:Y:S02]  /*12a0*/  FMNMX3 R26, R28, R26, R27, !PT ;  /* 0x0000001a1c1a7276 */ /* 0x004fe4000780001b */
[----:B------:R-:W3:Y:S04]  /*12b0*/  LDG.E.CONSTANT R29, desc[UR4][R24.64+0x600] ;  /* 0x00060004181d7981 */ /* 0x000ee8000c1e9900 */
[----:B------:R-:W2:Y:S04]  /*12c0*/  LDG.E.CONSTANT R28, desc[UR4][R22.64] ;  /* 0x00000004161c7981 */ /* 0x000ea8000c1e9900 */
[----:B------:R-:W2:Y:S01]  /*12d0*/  LDG.E.CONSTANT R27, desc[UR4][R22.64+0x300] ;  /* 0x00030004161b7981 */ /* 0x000ea2000c1e9900 */
[----:B------:R-:W-:Y:S01]  /*12e0*/  IMAD.HI.U32 R0, R0, -0x55555555, RZ ;  /* 0xaaaaaaab00007827 */ /* 0x000fe200078e00ff */
[----:B------:R-:W-:-:S04]  /*12f0*/  SHF.R.U32.HI R19, RZ, 0xe, R18 ;  /* 0x0000000eff137819 */ /* 0x000fc80000011612 */
[----:B------:R-:W-:Y:S01]  /*1300*/  SHF.R.U32.HI R0, RZ, 0x1, R0 ;  /* 0x00000001ff007819 */ /* 0x000fe20000011600 */
[----:B------:R-:W-:Y:S02]  /*1310*/  IMAD R2, R19, -0x6000, R6 ;  /* 0xffffa00013027824 */ /* 0x000fe400078e0206 */
[----:B------:R-:W-:Y:S01]  /*1320*/  VIADD R19, R5, 0xc300 ;  /* 0x0000c30005137836 */ /* 0x000fe20000000000 */
[----:B------:R2:W4:Y:S01]  /*1330*/  LDG.E.CONSTANT R22, desc[UR4][R22.64+0x600] ;  /* 0x0006000416167981 */ /* 0x000522000c1e9900 */
[----:B------:R-:W-:Y:S02]  /*1340*/  IMAD R5, R0, 0x6180, R2 ;  /* 0x0000618000057824 */ /* 0x000fe400078e0202 */
[----:B------:R-:W-:Y:S01]  /*1350*/  IMAD.WIDE.U32 R18, R19, 0x4, R12 ;  /* 0x0000000413127825 */ /* 0x000fe200078e000c */
[----:B------:R-:W-:-:S03]  /*1360*/  FMNMX R4, R4, R3, !PT ;  /* 0x0000000304047209 */ /* 0x000fc60007800000 */
[--C-:B------:R-:W-:Y:S01]  /*1370*/  IMAD.WIDE.U32 R2, R7, 0x4, R20.reuse ;  /* 0x0000000407027825 */ /* 0x100fe200078e0014 */
[----:B------:R-:W5:Y:S03]  /*1380*/  LDG.E.CONSTANT R0, desc[UR4][R18.64] ;  /* 0x0000000412007981 */ /* 0x000f66000c1e9900 */
[----:B------:R-:W-:Y:S01]  /*1390*/  IMAD.WIDE.U32 R6, R6, 0x4, R20 ;  /* 0x0000000406067825 */ /* 0x000fe200078e0014 */
[----:B------:R-:W5:Y:S04]  /*13a0*/  LDG.E.CONSTANT R25, desc[UR4][R18.64+0x300] ;  /* 0x0003000412197981 */ /* 0x000f68000c1e9900 */
[----:B------:R0:W4:Y:S01]  /*13b0*/  LDG.E.CONSTANT R24, desc[UR4][R18.64+0x600] ;  /* 0x0006000412187981 */ /* 0x000122000c1e9900 */
[----:B---3--:R-:W-:Y:S01]  /*13c0*/  FMNMX3 R16, R26, R14, R29, !PT ;  /* 0x0000000e1a107276 */ /* 0x008fe2000780001d */
[----:B------:R-:W-:Y:S01]  /*13d0*/  IMAD.WIDE.U32 R14, R15, 0x4, R20 ;  /* 0x000000040f0e7825 */ /* 0x000fe200078e0014 */
[----:B--2---:R-:W-:-:S03]  /*13e0*/  FMNMX3 R23, R8, R28, R27, !PT ;  /* 0x0000001c08177276 */ /* 0x004fc6000780001b */
[----:B------:R-:W-:-:S04]  /*13f0*/  IMAD.WIDE.U32 R26, R5, 0x4, R12 ;  /* 0x00000004051a7825 */ /* 0x000fc800078e000c */
[--C-:B------:R-:W-:Y:S01]  /*1400*/  IMAD.WIDE.U32 R28, R11, 0x4, R20.reuse ;  /* 0x000000040b1c7825 */ /* 0x100fe200078e0014 */
[----:B------:R-:W2:Y:S03]  /*1410*/  LDG.E.CONSTANT R19, desc[UR4][R26.64+0x300] ;  /* 0x000300041a137981 */ /* 0x000ea6000c1e9900 */
[----:B------:R-:W-:Y:S01]  /*1420*/  IMAD.WIDE.U32 R8, R9, 0x4, R20 ;  /* 0x0000000409087825 */ /* 0x000fe200078e0014 */
[----:B------:R-:W3:Y:S04]  /*1430*/  LDG.E.CONSTANT R11, desc[UR4][R26.64+0x600] ;  /* 0x000600041a0b7981 */ /* 0x000ee8000c1e9900 */
[----:B------:R-:W2:Y:S02]  /*1440*/  LDG.E.CONSTANT R20, desc[UR4][R26.64] ;  /* 0x000000041a147981 */ /* 0x000ea4000c1e9900 */
[----:B--2---:R-:W-:-:S02]  /*1450*/  FMNMX3 R20, R20, -3.40282306073709652508e+38, R19, !PT ;  /* 0xff7ffffd14147876 */ /* 0x004fc40007800013 */
[C---:B0-----:R-:W-:Y:S02]  /*1460*/  IADD3 R19, PT, PT, R5.reuse, 0x6180, RZ ;  /* 0x0000618005137810 */ /* 0x041fe40007ffe0ff */
[----:B------:R-:W-:-:S03]  /*1470*/  IADD3 R5, PT, PT, R5, 0xc300, RZ ;  /* 0x0000c30005057810 */ /* 0x000fc60007ffe0ff */
[----:B------:R-:W-:-:S04]  /*1480*/  IMAD.WIDE.U32 R18, R19, 0x4, R12 ;  /* 0x0000000413127825 */ /* 0x000fc800078e000c */
[----:B------:R-:W-:Y:S01]  /*1490*/  IMAD.WIDE.U32 R12, R5, 0x4, R12 ;  /* 0x00000004050c7825 */ /* 0x000fe200078e000c */
[----:B------:R-:W2:Y:S04]  /*14a0*/  LDG.E.CONSTANT R21, desc[UR4][R18.64+0x600] ;  /* 0x0006000412157981 */ /* 0x000ea8000c1e9900 */
[----:B------:R-:W3:Y:S04]  /*14b0*/  LDG.E.CONSTANT R5, desc[UR4][R18.64] ;  /* 0x0000000412057981 */ /* 0x000ee8000c1e9900 */
[----:B------:R-:W2:Y:S04]  /*14c0*/  LDG.E.CONSTANT R26, desc[UR4][R12.64] ;  /* 0x000000040c1a7981 */ /* 0x000ea8000c1e9900 */
[----:B------:R-:W2:Y:S01]  /*14d0*/  LDG.E.CONSTANT R27, desc[UR4][R12.64+0x300] ;  /* 0x000300040c1b7981 */ /* 0x000ea2000c1e9900 */
[----:B---3--:R-:W-:-:S03]  /*14e0*/  FMNMX3 R11, R20, R11, R5, !PT ;  /* 0x0000000b140b7276 */ /* 0x008fc60007800005 */
[----:B------:R-:W2:Y:S04]  /*14f0*/  LDG.E.CONSTANT R20, desc[UR4][R18.64+0x300] ;  /* 0x0003000412147981 */ /* 0x000ea8000c1e9900 */
[----:B------:R-:W3:Y:S01]  /*1500*/  LDG.E.CONSTANT R5, desc[UR4][R12.64+0x600] ;  /* 0x000600040c057981 */ /* 0x000ee2000c1e9900 */
[----:B-----5:R-:W-:Y:S02]  /*1510*/  FMNMX3 R25, R16, R0, R25, !PT ;  /* 0x0000000010197276 */ /* 0x020fe40007800019 */
[----:B------:R-:W-:Y:S02]  /*1520*/  FMNMX R17, R10, R17, !PT ;  /* 0x000000110a117209 */ /* 0x000fe40007800000 */
[----:B----4-:R-:W-:Y:S02]  /*1530*/  FMNMX R23, R23, R22, !PT ;  /* 0x0000001617177209 */ /* 0x010fe40007800000 */
[----:B------:R-:W-:Y:S01]  /*1540*/  FMNMX R25, R25, R24, !PT ;  /* 0x0000001819197209 */ /* 0x000fe20007800000 */
[----:B------:R-:W-:Y:S04]  /*1550*/  STG.E desc[UR4][R2.64], R4 ;  /* 0x0000000402007986 */ /* 0x000fe8000c101904 */
[----:B------:R-:W-:Y:S04]  /*1560*/  STG.E desc[UR4][R28.64], R17 ;  /* 0x000000111c007986 */ /* 0x000fe8000c101904 */
[----:B------:R-:W-:Y:S04]  /*1570*/  STG.E desc[UR4][R8.64], R23 ;  /* 0x0000001708007986 */ /* 0x000fe8000c101904 */
[----:B------:R-:W-:Y:S01]  /*1580*/  STG.E desc[UR4][R14.64], R25 ;  /* 0x000000190e007986 */ /* 0x000fe2000c101904 */
[----:B--2---:R-:W-:-:S04]  /*1590*/  FMNMX3 R11, R11, R20, R21, !PT ;  /* 0x000000140b0b7276 */ /* 0x004fc80007800015 */
[----:B------:R-:W-:-:S04]  /*15a0*/  FMNMX3 R26, R11, R26, R27, !PT ;  /* 0x0000001a0b1a7276 */ /* 0x000fc8000780001b */
[----:B---3--:R-:W-:-:S05]  /*15b0*/  FMNMX R5, R26, R5, !PT ;  /* 0x000000051a057209 */ /* 0x008fca0007800000 */
[----:B------:R-:W-:Y:S01]  /*15c0*/  STG.E desc[UR4][R6.64], R5 ;  /* 0x0000000506007986 */ /* 0x000fe2000c101904 */
[----:B------:R-:W-:Y:S05]  /*15d0*/  EXIT ;  /* 0x000000000000794d */ /* 0x000fea0003800000 */
.L_x_178:
        /* <DEDUP_REMOVED lines=10> */
.L_x_198:


//--------------------- .nv.shared.reserved.0     --------------------------
	.section	.nv.shared.reserved.0,"aw",@nobits
	.weak		__nv_reservedSMEM_offset_0_alias
	.size		__nv_reservedSMEM_offset_0_alias, 0, 64
	.other		__nv_reservedSMEM_offset_0_alias,@"STO_CUDA_RESERVED_SHARED STV_DEFAULT"
__nv_reservedSMEM_offset_0_alias:
	.zero		0
	.zero		64


//--------------------- .nv.constant0.default_function_kernel_2 --------------------------
	.section	.nv.constant0.default_function_kernel_2,"a",@progbits
	.sectionflags	@""
	.align	4
.nv.constant0.default_function_kernel_2:
	.zero		920


//--------------------- .nv.constant0.default_function_kernel --------------------------
	.section	.nv.constant0.default_function_kernel,"a",@progbits
	.sectionflags	@""
	.align	4
.nv.constant0.default_function_kernel:
	.zero		912


//--------------------- .nv.constant0.default_function_kernel_15 --------------------------
	.section	.nv.constant0.default_function_kernel_15,"a",@progbits
	.sectionflags	@""
	.align	4
.nv.constant0.default_function_kernel_15:
	.zero		904


//--------------------- .nv.constant0.default_function_kernel_11 --------------------------
	.section	.nv.constant0.default_function_kernel_11,"a",@progbits
	.sectionflags	@""
	.align	4
.nv.constant0.default_function_kernel_11:
	.zero		920


//--------------------- .nv.constant0.default_function_kernel_18 --------------------------
	.section	.nv.constant0.default_function_kernel_18,"a",@progbits
	.sectionflags	@""
	.align	4
.nv.constant0.default_function_kernel_18:
	.zero		904


//--------------------- .nv.constant0.default_function_kernel_16 --------------------------
	.section	.nv.constant0.default_function_kernel_16,"a",@progbits
	.sectionflags	@""
	.align	4
.nv.constant0.default_function_kernel_16:
	.zero		912


//--------------------- .nv.constant0.default_function_kernel_17 --------------------------
	.section	.nv.constant0.default_function_kernel_17,"a",@progbits
	.sectionflags	@""
	.align	4
.nv.constant0.default_function_kernel_17:
	.zero		920


//--------------------- .nv.constant0.default_function_kernel_8 --------------------------
	.section	.nv.constant0.default_function_kernel_8,"a",@progbits
	.sectionflags	@""
	.align	4
.nv.constant0.default_function_kernel_8:
	.zero		920


//--------------------- .nv.constant0.default_function_kernel_6 --------------------------
	.section	.nv.constant0.default_function_kernel_6,"a",@progbits
	.sectionflags	@""
	.align	4
.nv.constant0.default_function_kernel_6:
	.zero		904


//--------------------- .nv.constant0.default_function_kernel_5 --------------------------
	.section	.nv.constant0.default_function_kernel_5,"a",@progbits
	.sectionflags	@""
	.align	4
.nv.constant0.default_function_kernel_5:
	.zero		920


//--------------------- .nv.constant0.default_function_kernel_9 --------------------------
	.section	.nv.constant0.default_function_kernel_9,"a",@progbits
	.sectionflags	@""
	.align	4
.nv.constant0.default_function_kernel_9:
	.zero		904


//--------------------- .nv.constant0.default_function_kernel_19 --------------------------
	.section	.nv.constant0.default_function_kernel_19,"a",@progbits
	.sectionflags	@""
	.align	4
.nv.constant0.default_function_kernel_19:
	.zero		936


//--------------------- .nv.constant0.default_function_kernel_14 --------------------------
	.section	.nv.constant0.default_function_kernel_14,"a",@progbits
	.sectionflags	@""
	.align	4
.nv.constant0.default_function_kernel_14:
	.zero		920


//--------------------- .nv.constant0.default_function_kernel_7 --------------------------
	.section	.nv.constant0.default_function_kernel_7,"a",@progbits
	.sectionflags	@""
	.align	4
.nv.constant0.default_function_kernel_7:
	.zero		912


//--------------------- .nv.constant0.default_function_kernel_10 --------------------------
	.section	.nv.constant0.default_function_kernel_10,"a",@progbits
	.sectionflags	@""
	.align	4
.nv.constant0.default_function_kernel_10:
	.zero		912


//--------------------- .nv.constant0.default_function_kernel_3 --------------------------
	.section	.nv.constant0.default_function_kernel_3,"a",@progbits
	.sectionflags	@""
	.align	4
.nv.constant0.default_function_kernel_3:
	.zero		912


//--------------------- .nv.constant0.default_function_kernel_4 --------------------------
	.section	.nv.constant0.default_function_kernel_4,"a",@progbits
	.sectionflags	@""
	.align	4
.nv.constant0.default_function_kernel_4:
	.zero		912


//--------------------- .nv.constant0.default_function_kernel_13 --------------------------
	.section	.nv.constant0.default_function_kernel_13,"a",@progbits
	.sectionflags	@""
	.align	4
.nv.constant0.default_function_kernel_13:
	.zero		912


//--------------------- .nv.constant0.default_function_kernel_12 --------------------------
	.section	.nv.constant0.default_function_kernel_12,"a",@progbits
	.sectionflags	@""
	.align	4
.nv.constant0.default_function_kernel_12:
	.zero		904


//--------------------- .nv.constant0.default_function_kernel_1 --------------------------
	.section	.nv.constant0.default_function_kernel_1,"a",@progbits
	.sectionflags	@""
	.align	4
.nv.constant0.default_function_kernel_1:
	.zero		912


//--------------------- SYMBOLS --------------------------

	.type		.nv.reservedSmem.offset0,@object
	.size		.nv.reservedSmem.offset0,0x4
